// auto-generated by cutlass_sweep.fmha — config: {"arch": "sm_90", "direction": "fwd", "dtype": "fp16", "head_dim": 80, "mask": "none", "schedule": "pingpong", "tile_kv": 128, "tile_q": 128}
#include "cutlass/cutlass.h"
#include "cute/tensor.hpp"
#include "cutlass/device_kernel.h"
#include "cutlass/kernel_hardware_info.h"
#include "88_hopper_fmha/collective/fmha_fusion.hpp"
#include "88_hopper_fmha/kernel/fmha_kernel_builder.hpp"

using namespace cute;
using Element = cutlass::half_t;
using TileShape = Shape<_128, _128, _80>;
using StrideQ = cute::tuple<int, _1, cute::tuple<int, int>>;
using StrideK = cute::tuple<int, _1, cute::tuple<int, int>>;
using StrideV = cute::tuple<int, cute::_1, cute::tuple<int, int>>;

using Kernel = typename cutlass::fmha::kernel::FmhaBuilder<
    Element, float, float,
    TileShape, StrideQ, StrideK, StrideV,
    cutlass::fmha::collective::DefaultFusion,
    cutlass::gemm::KernelTmaWarpSpecializedPingpong
  >::Kernel;

auto* _anchor = &cutlass::device_kernel<Kernel>;


// ===== COMPILED SASS (sm_90a) =====

	.target	sm_90a

	.elftype	@"ET_EXEC"


//--------------------- .note.nv.tkinfo           --------------------------
	.section	.note.nv.tkinfo,"",@"SHT_NOTE"
	.sectionflags	@"SHF_NOTE_NV_TKINFO"
	.tkinfo
        /*0018*/ 	.word	0x00000002
        /*0030*/ 	.string	""
        /*0030*/ 	.string	"ptxas"
        /*0030*/ 	.string	"Cuda compilation tools, release 13.0, V13.0.88"
        /*0030*/ 	.string	"Build cuda_13.0.r13.0/compiler.36424714_0"
        /*0030*/ 	.string	"-arch sm_90a -m 64 "



//--------------------- .note.nv.cuinfo           --------------------------
	.section	.note.nv.cuinfo,"",@"SHT_NOTE"
	.sectionflags	@"SHF_NOTE_NV_CUINFO"
        /*0018*/ 	.short	0x0002
        /*001a*/ 	.short	0x005a
        /*001c*/ 	.short	0x0082
	.zero		2


//--------------------- .nv.info                  --------------------------
	.section	.nv.info,"",@"SHT_CUDA_INFO"
	.align	4


	//----- nvinfo : EIATTR_REGCOUNT
	.align		4
        /*0000*/ 	.byte	0x04, 0x2f
        /*0002*/ 	.short	(.L_16 - .L_15)
	.align		4
.L_15:
        /*0004*/ 	.word	index@(_ZN7cutlass13device_kernelINS_4fmha6kernel28FmhaKernelTmaWarpSpecializedINS1_10collective30FmhaMainloopTmaWarpSpecializedINS_6half_tEffN4cute5tupleIJNS7_1CILi128EEESA_NS9_ILi80EEEEEENS8_IJiNS9_ILi1EEENS8_IJiiEEEEEESF_SF_NS4_13DefaultFusionEJNS2_6OptionILNS2_3TagE0ENS9_ILb1EEEEENSH_ILSI_2ESJ_EEEEENS4_15FmhaFwdEpilogueIS6_fNS8_IJNS9_ILi64EEESB_SA_EEEEENS2_23PersistentTileSchedulerEJSK_SL_EEEEEvNT_6ParamsE)
        /*0008*/ 	.word	0x000000a8


	//----- nvinfo : EIATTR_FRAME_SIZE
	.align		4
.L_16:
        /*000c*/ 	.byte	0x04, 0x11
        /*000e*/ 	.short	(.L_18 - .L_17)
	.align		4
.L_17:
        /*0010*/ 	.word	index@($__internal_0_$__cuda_sm20_rcp_rn_f32_slowpath)
        /*0014*/ 	.word	0x00000000


	//----- nvinfo : EIATTR_FRAME_SIZE
	.align		4
.L_18:
        /*0018*/ 	.byte	0x04, 0x11
        /*001a*/ 	.short	(.L_20 - .L_19)
	.align		4
.L_19:
        /*001c*/ 	.word	index@(_ZN7cutlass13device_kernelINS_4fmha6kernel28FmhaKernelTmaWarpSpecializedINS1_10collective30FmhaMainloopTmaWarpSpecializedINS_6half_tEffN4cute5tupleIJNS7_1CILi128EEESA_NS9_ILi80EEEEEENS8_IJiNS9_ILi1EEENS8_IJiiEEEEEESF_SF_NS4_13DefaultFusionEJNS2_6OptionILNS2_3TagE0ENS9_ILb1EEEEENSH_ILSI_2ESJ_EEEEENS4_15FmhaFwdEpilogueIS6_fNS8_IJNS9_ILi64EEESB_SA_EEEEENS2_23PersistentTileSchedulerEJSK_SL_EEEEEvNT_6ParamsE)
        /*0020*/ 	.word	0x00000000


	//----- nvinfo : EIATTR_MIN_STACK_SIZE
	.align		4
.L_20:
        /*0024*/ 	.byte	0x04, 0x12
        /*0026*/ 	.short	(.L_22 - .L_21)
	.align		4
.L_21:
        /*0028*/ 	.word	index@(_ZN7cutlass13device_kernelINS_4fmha6kernel28FmhaKernelTmaWarpSpecializedINS1_10collective30FmhaMainloopTmaWarpSpecializedINS_6half_tEffN4cute5tupleIJNS7_1CILi128EEESA_NS9_ILi80EEEEEENS8_IJiNS9_ILi1EEENS8_IJiiEEEEEESF_SF_NS4_13DefaultFusionEJNS2_6OptionILNS2_3TagE0ENS9_ILb1EEEEENSH_ILSI_2ESJ_EEEEENS4_15FmhaFwdEpilogueIS6_fNS8_IJNS9_ILi64EEESB_SA_EEEEENS2_23PersistentTileSchedulerEJSK_SL_EEEEEvNT_6ParamsE)
        /*002c*/ 	.word	0x00000000
.L_22:


//--------------------- .nv.compat                --------------------------
	.section	.nv.compat,"",@"SHT_CUDA_COMPAT_INFO"
	.align	4
        /*0000*/ 	.byte	0x02, 0x09, 0x01, 0x00, 0x02, 0x02, 0x04, 0x00, 0x02, 0x05, 0x05, 0x00, 0x03, 0x07, 0x01, 0x01
        /*0010*/ 	.byte	0x02, 0x03, 0x01, 0x00, 0x02, 0x06, 0x01, 0x00, 0x04, 0x0b, 0x08, 0x00, 0x00, 0x00, 0x00, 0x00
        /*0020*/ 	.byte	0x00, 0x00, 0x00, 0x00


//--------------------- .nv.info._ZN7cutlass13device_kernelINS_4fmha6kernel28FmhaKernelTmaWarpSpecializedINS1_10collective30FmhaMainloopTmaWarpSpecializedINS_6half_tEffN4cute5tupleIJNS7_1CILi128EEESA_NS9_ILi80EEEEEENS8_IJiNS9_ILi1EEENS8_IJiiEEEEEESF_SF_NS4_13DefaultFusionEJNS2_6OptionILNS2_3TagE0ENS9_ILb1EEEEENSH_ILSI_2ESJ_EEEEENS4_15FmhaFwdEpilogueIS6_fNS8_IJNS9_ILi64EEESB_SA_EEEEENS2_23PersistentTileSchedulerEJSK_SL_EEEEEvNT_6ParamsE --------------------------
	.section	.nv.info._ZN7cutlass13device_kernelINS_4fmha6kernel28FmhaKernelTmaWarpSpecializedINS1_10collective30FmhaMainloopTmaWarpSpecializedINS_6half_tEffN4cute5tupleIJNS7_1CILi128EEESA_NS9_ILi80EEEEEENS8_IJiNS9_ILi1EEENS8_IJiiEEEEEESF_SF_NS4_13DefaultFusionEJNS2_6OptionILNS2_3TagE0ENS9_ILb1EEEEENSH_ILSI_2ESJ_EEEEENS4_15FmhaFwdEpilogueIS6_fNS8_IJNS9_ILi64EEESB_SA_EEEEENS2_23PersistentTileSchedulerEJSK_SL_EEEEEvNT_6ParamsE,"",@"SHT_CUDA_INFO"
	.sectionflags	@""
	.align	4


	//----- nvinfo : EIATTR_CUDA_API_VERSION
	.align		4
        /*0000*/ 	.byte	0x04, 0x37
        /*0002*/ 	.short	(.L_24 - .L_23)
.L_23:
        /*0004*/ 	.word	0x00000082


	//----- nvinfo : EIATTR_KPARAM_INFO
	.align		4
.L_24:
        /*0008*/ 	.byte	0x04, 0x17
        /*000a*/ 	.short	(.L_26 - .L_25)
.L_25:
        /*000c*/ 	.word	0x00000000
        /*0010*/ 	.short	0x0000
        /*0012*/ 	.short	0x0070
        /*0014*/ 	.byte	0x00, 0xf0, 0x01, 0x20


	//----- nvinfo : EIATTR_SPARSE_MMA_MASK
	.align		4
.L_26:
        /*0018*/ 	.byte	0x03, 0x50
        /*001a*/ 	.short	0x0000


	//----- nvinfo : EIATTR_MAXREG_COUNT
	.align		4
        /*001c*/ 	.byte	0x03, 0x1b
        /*001e*/ 	.short	0x00a8


	//----- nvinfo : EIATTR_NUM_BARRIERS
	.align		4
        /*0020*/ 	.byte	0x02, 0x4c
        /*0022*/ 	.byte	0x02
	.zero		1


	//----- nvinfo : EIATTR_EXTERNS
	.align		4
        /*0024*/ 	.byte	0x04, 0x0f
        /*0026*/ 	.short	(.L_28 - .L_27)


	//   ....[0]....
	.align		4
.L_27:
        /*0028*/ 	.word	index@(__assertfail)


	//----- nvinfo : EIATTR_MERCURY_ISA_VERSION
	.align		4
.L_28:
        /*002c*/ 	.byte	0x03, 0x5f
        /*002e*/ 	.short	0x0101


	//----- nvinfo : EIATTR_INT_WARP_WIDE_INSTR_OFFSETS
	.align		4
        /*0030*/ 	.byte	0x04, 0x31
        /*0032*/ 	.short	(.L_30 - .L_29)


	//   ....[0]....
.L_29:
        /*0034*/ 	.word	0x00000760


	//   ....[1]....
        /*0038*/ 	.word	0x00000770


	//   ....[2]....
        /*003c*/ 	.word	0x00000780


	//   ....[3]....
        /*0040*/ 	.word	0x00000790


	//   ....[4]....
        /*0044*/ 	.word	0x00000800


	//   ....[5]....
        /*0048*/ 	.word	0x000009e0


	//   ....[6]....
        /*004c*/ 	.word	0x00000a90


	//----- nvinfo : EIATTR_COOP_GROUP_MASK_REGIDS
	.align		4
.L_30:
        /*0050*/ 	.byte	0x04, 0x29
        /*0052*/ 	.short	(.L_32 - .L_31)


	//   ....[0]....
.L_31:
        /*0054*/ 	.word	0xffffffff


	//   ....[1]....
        /*0058*/ 	.word	0xffffffff


	//   ....[2]....
        /*005c*/ 	.word	0xffffffff


	//   ....[3]....
        /*0060*/ 	.word	0xffffffff


	//   ....[4]....
        /*0064*/ 	.word	0xffffffff


	//   ....[5]....
        /*0068*/ 	.word	0xffffffff


	//   ....[6]....
        /*006c*/ 	.word	0xffffffff


	//   ....[7]....
        /*0070*/ 	.word	0xffffffff


	//   ....[8]....
        /*0074*/ 	.word	0xffffffff


	//   ....[9]....
        /*0078*/ 	.word	0xffffffff


	//   ....[10]....
        /*007c*/ 	.word	0xffffffff


	//   ....[11]....
        /*0080*/ 	.word	0xffffffff


	//   ....[12]....
        /*0084*/ 	.word	0xffffffff


	//   ....[13]....
        /*0088*/ 	.word	0xffffffff


	//   ....[14]....
        /*008c*/ 	.word	0xffffffff


	//   ....[15]....
        /*0090*/ 	.word	0xffffffff


	//   ....[16]....
        /*0094*/ 	.word	0xffffffff


	//   ....[17]....
        /*0098*/ 	.word	0xffffffff


	//----- nvinfo : EIATTR_COOP_GROUP_INSTR_OFFSETS
	.align		4
.L_32:
        /*009c*/ 	.byte	0x04, 0x28
        /*009e*/ 	.short	(.L_34 - .L_33)


	//   ....[0]....
.L_33:
        /*00a0*/ 	.word	0x00000070


	//   ....[1]....
        /*00a4*/ 	.word	0x000000a0


	//   ....[2]....
        /*00a8*/ 	.word	0x000001d0


	//   ....[3]....
        /*00ac*/ 	.word	0x000003e0


	//   ....[4]....
        /*00b0*/ 	.word	0x000005a0


	//   ....[5]....
        /*00b4*/ 	.word	0x00000700


	//   ....[6]....
        /*00b8*/ 	.word	0x00001840


	//   ....[7]....
        /*00bc*/ 	.word	0x00001860


	//   ....[8]....
        /*00c0*/ 	.word	0x00002080


	//   ....[9]....
        /*00c4*/ 	.word	0x000021c0


	//   ....[10]....
        /*00c8*/ 	.word	0x00004a50


	//   ....[11]....
        /*00cc*/ 	.word	0x00004a70


	//   ....[12]....
        /*00d0*/ 	.word	0x00005310


	//   ....[13]....
        /*00d4*/ 	.word	0x00005450


	//   ....[14]....
        /*00d8*/ 	.word	0x00007cb0


	//   ....[15]....
        /*00dc*/ 	.word	0x00007ce0


	//   ....[16]....
        /*00e0*/ 	.word	0x00007d20


	//   ....[17]....
        /*00e4*/ 	.word	0x00007d40


	//----- nvinfo : EIATTR_REG_RECONFIG
	.align		4
.L_34:
        /*00e8*/ 	.byte	0x01, 0x54
	.zero		2


	//----- nvinfo : EIATTR_SYSCALL_OFFSETS
	.align		4
        /*00ec*/ 	.byte	0x04, 0x46
        /*00ee*/ 	.short	(.L_36 - .L_35)


	//   ....[0]....
.L_35:
        /*00f0*/ 	.word	0x00008800


	//   ....[1]....
        /*00f4*/ 	.word	0x00008940


	//----- nvinfo : EIATTR_MBARRIER_INSTR_OFFSETS
	.align		4
.L_36:
        /*00f8*/ 	.byte	0x04, 0x39
        /*00fa*/ 	.short	(.L_38 - .L_37)


	//   ....[0]....
.L_37:
        /*00fc*/ 	.word	0x00000390
        /*0100*/ 	.word	0x000000ff
        /*0104*/ 	.word	0x00020250
        /*0108*/ 	.short	0x0100
        /*010a*/ 	.byte	0x08
	.zero		1


	//   ....[1]....
        /*010c*/ 	.word	0x000003a0
        /*0110*/ 	.word	0x000000ff
        /*0114*/ 	.word	0x00020260
        /*0118*/ 	.short	0x0100
        /*011a*/ 	.byte	0x08
	.zero		1


	//   ....[2]....
        /*011c*/ 	.word	0x000003b0
        /*0120*/ 	.word	0x000000ff
        /*0124*/ 	.word	0x00020258
        /*0128*/ 	.short	0x0100
        /*012a*/ 	.byte	0x08
	.zero		1


	//   ....[3]....
        /*012c*/ 	.word	0x000003c0
        /*0130*/ 	.word	0x000000ff
        /*0134*/ 	.word	0x00020268
        /*0138*/ 	.short	0x0100
        /*013a*/ 	.byte	0x08
	.zero		1


	//   ....[4]....
        /*013c*/ 	.word	0x000004f0
        /*0140*/ 	.word	0x000000ff
        /*0144*/ 	.word	0x00020200
        /*0148*/ 	.short	0x0100
        /*014a*/ 	.byte	0x08
	.zero		1


	//   ....[5]....
        /*014c*/ 	.word	0x00000500
        /*0150*/ 	.word	0x000000ff
        /*0154*/ 	.word	0x00020228
        /*0158*/ 	.short	0x0100
        /*015a*/ 	.byte	0x08
	.zero		1


	//   ....[6]....
        /*015c*/ 	.word	0x00000510
        /*0160*/ 	.word	0x000000ff
        /*0164*/ 	.word	0x00020208
        /*0168*/ 	.short	0x0100
        /*016a*/ 	.byte	0x08
	.zero		1


	//   ....[7]....
        /*016c*/ 	.word	0x00000520
        /*0170*/ 	.word	0x000000ff
        /*0174*/ 	.word	0x00020230
        /*0178*/ 	.short	0x0100
        /*017a*/ 	.byte	0x08
	.zero		1


	//   ....[8]....
        /*017c*/ 	.word	0x00000530
        /*0180*/ 	.word	0x000000ff
        /*0184*/ 	.word	0x00020210
        /*0188*/ 	.short	0x0100
        /*018a*/ 	.byte	0x08
	.zero		1


	//   ....[9]....
        /*018c*/ 	.word	0x00000540
        /*0190*/ 	.word	0x000000ff
        /*0194*/ 	.word	0x00020238
        /*0198*/ 	.short	0x0100
        /*019a*/ 	.byte	0x08
	.zero		1


	//   ....[10]....
        /*019c*/ 	.word	0x00000550
        /*01a0*/ 	.word	0x000000ff
        /*01a4*/ 	.word	0x00020218
        /*01a8*/ 	.short	0x0100
        /*01aa*/ 	.byte	0x08
	.zero		1


	//   ....[11]....
        /*01ac*/ 	.word	0x00000560
        /*01b0*/ 	.word	0x000000ff
        /*01b4*/ 	.word	0x00020240
        /*01b8*/ 	.short	0x0100
        /*01ba*/ 	.byte	0x08
	.zero		1


	//   ....[12]....
        /*01bc*/ 	.word	0x00000570
        /*01c0*/ 	.word	0x000000ff
        /*01c4*/ 	.word	0x00020220
        /*01c8*/ 	.short	0x0100
        /*01ca*/ 	.byte	0x08
	.zero		1


	//   ....[13]....
        /*01cc*/ 	.word	0x00000580
        /*01d0*/ 	.word	0x000000ff
        /*01d4*/ 	.word	0x00020248
        /*01d8*/ 	.short	0x0100
        /*01da*/ 	.byte	0x08
	.zero		1


	//   ....[14]....
        /*01dc*/ 	.word	0x000006b0
        /*01e0*/ 	.word	0x000000ff
        /*01e4*/ 	.word	0x00020270
        /*01e8*/ 	.short	0x0100
        /*01ea*/ 	.byte	0x08
	.zero		1


	//   ....[15]....
        /*01ec*/ 	.word	0x000006c0
        /*01f0*/ 	.word	0x000000ff
        /*01f4*/ 	.word	0x00020280
        /*01f8*/ 	.short	0x0100
        /*01fa*/ 	.byte	0x08
	.zero		1


	//   ....[16]....
        /*01fc*/ 	.word	0x000006d0
        /*0200*/ 	.word	0x000000ff
        /*0204*/ 	.word	0x00020278
        /*0208*/ 	.short	0x0100
        /*020a*/ 	.byte	0x08
	.zero		1


	//   ....[17]....
        /*020c*/ 	.word	0x000006e0
        /*0210*/ 	.word	0x000000ff
        /*0214*/ 	.word	0x00020288
        /*0218*/ 	.short	0x0100
        /*021a*/ 	.byte	0x08
	.zero		1


	//   ....[18]....
        /*021c*/ 	.word	0x00000820
        /*0220*/ 	.word	0x000000ff
        /*0224*/ 	.word	0x00020290
        /*0228*/ 	.short	0x0100
        /*022a*/ 	.byte	0x06
	.zero		1


	//   ....[19]....
        /*022c*/ 	.word	0x00000830
        /*0230*/ 	.word	0x000000ff
        /*0234*/ 	.word	0x00020298
        /*0238*/ 	.short	0x0100
        /*023a*/ 	.byte	0x06
	.zero		1


	//   ....[20]....
        /*023c*/ 	.word	0x00000840
        /*0240*/ 	.word	0x000000ff
        /*0244*/ 	.word	0x000202a0
        /*0248*/ 	.short	0x0100
        /*024a*/ 	.byte	0x06
	.zero		1


	//   ....[21]....
        /*024c*/ 	.word	0x00000850
        /*0250*/ 	.word	0x000000ff
        /*0254*/ 	.word	0x000202a8
        /*0258*/ 	.short	0x0100
        /*025a*/ 	.byte	0x06
	.zero		1


	//   ....[22]....
        /*025c*/ 	.word	0x00000950
        /*0260*/ 	.word	0x000000ff
        /*0264*/ 	.word	0x000202c0
        /*0268*/ 	.short	0x0100
        /*026a*/ 	.byte	0x08
	.zero		1


	//   ....[23]....
        /*026c*/ 	.word	0x00000960
        /*0270*/ 	.word	0x000000ff
        /*0274*/ 	.word	0x000202e0
        /*0278*/ 	.short	0x0100
        /*027a*/ 	.byte	0x08
	.zero		1


	//   ....[24]....
        /*027c*/ 	.word	0x00000970
        /*0280*/ 	.word	0x000000ff
        /*0284*/ 	.word	0x000202c8
        /*0288*/ 	.short	0x0100
        /*028a*/ 	.byte	0x08
	.zero		1


	//   ....[25]....
        /*028c*/ 	.word	0x00000980
        /*0290*/ 	.word	0x000000ff
        /*0294*/ 	.word	0x000202e8
        /*0298*/ 	.short	0x0100
        /*029a*/ 	.byte	0x08
	.zero		1


	//   ....[26]....
        /*029c*/ 	.word	0x00000990
        /*02a0*/ 	.word	0x000000ff
        /*02a4*/ 	.word	0x000202d0
        /*02a8*/ 	.short	0x0100
        /*02aa*/ 	.byte	0x08
	.zero		1


	//   ....[27]....
        /*02ac*/ 	.word	0x000009a0
        /*02b0*/ 	.word	0x000000ff
        /*02b4*/ 	.word	0x000202f0
        /*02b8*/ 	.short	0x0100
        /*02ba*/ 	.byte	0x08
	.zero		1


	//   ....[28]....
        /*02bc*/ 	.word	0x000009b0
        /*02c0*/ 	.word	0x000000ff
        /*02c4*/ 	.word	0x000202d8
        /*02c8*/ 	.short	0x0100
        /*02ca*/ 	.byte	0x08
	.zero		1


	//   ....[29]....
        /*02cc*/ 	.word	0x000009c0
        /*02d0*/ 	.word	0x000000ff
        /*02d4*/ 	.word	0x000202f8
        /*02d8*/ 	.short	0x0100
        /*02da*/ 	.byte	0x08
	.zero		1


	//   ....[30]....
        /*02dc*/ 	.word	0x00000ac0
        /*02e0*/ 	.word	0x000000ff
        /*02e4*/ 	.word	0x000202b0
        /*02e8*/ 	.short	0x0100
        /*02ea*/ 	.byte	0x06
	.zero		1


	//   ....[31]....
        /*02ec*/ 	.word	0x000012b0
        /*02f0*/ 	.word	0x000000ff
        /*02f4*/ 	.word	0x00020250
        /*02f8*/ 	.short	0x010a
        /*02fa*/ 	.byte	0x04
	.zero		1


	//   ....[32]....
        /*02fc*/ 	.word	0x00001360
        /*0300*/ 	.word	0x000000ff
        /*0304*/ 	.word	0x00020200
        /*0308*/ 	.short	0x010a
        /*030a*/ 	.byte	0x1c
	.zero		1


	//   ....[33]....
        /*030c*/ 	.word	0x00001380
        /*0310*/ 	.word	0x000000ff
        /*0314*/ 	.word	0xfffffff8
        /*0318*/ 	.short	0x010a
        /*031a*/ 	.byte	0x18
	.zero		1


	//   ....[34]....
        /*031c*/ 	.word	0x00003350
        /*0320*/ 	.word	0x0000001a
        /*0324*/ 	.word	0x00000000
        /*0328*/ 	.short	0x0101
        /*032a*/ 	.byte	0x1d
	.zero		1


	//   ....[35]....
        /*032c*/ 	.word	0x00003590
        /*0330*/ 	.word	0x000000ff
        /*0334*/ 	.word	0x00020200
        /*0338*/ 	.short	0x010a
        /*033a*/ 	.byte	0x06
	.zero		1


	//   ....[36]....
        /*033c*/ 	.word	0x000044b0
        /*0340*/ 	.word	0x000000ff
        /*0344*/ 	.word	0x00000000
        /*0348*/ 	.short	0x0101
        /*034a*/ 	.byte	0x1c
	.zero		1


	//   ....[37]....
        /*034c*/ 	.word	0x00004610
        /*0350*/ 	.word	0x000000ff
        /*0354*/ 	.word	0x00020200
        /*0358*/ 	.short	0x010a
        /*035a*/ 	.byte	0x06
	.zero		1


	//   ....[38]....
        /*035c*/ 	.word	0x00006600
        /*0360*/ 	.word	0x000000ff
        /*0364*/ 	.word	0x00020200
        /*0368*/ 	.short	0x010a
        /*036a*/ 	.byte	0x06
	.zero		1


	//   ....[39]....
        /*036c*/ 	.word	0x00006aa0
        /*0370*/ 	.word	0x000000ff
        /*0374*/ 	.word	0x00020200
        /*0378*/ 	.short	0x010a
        /*037a*/ 	.byte	0x06
	.zero		1


	//   ....[40]....
        /*037c*/ 	.word	0x000079b0
        /*0380*/ 	.word	0x000000ff
        /*0384*/ 	.word	0x00000000
        /*0388*/ 	.short	0x0101
        /*038a*/ 	.byte	0x06
	.zero		1


	//   ....[41]....
        /*038c*/ 	.word	0x00007a60
        /*0390*/ 	.word	0x000000ff
        /*0394*/ 	.word	0x00000000
        /*0398*/ 	.short	0x0101
        /*039a*/ 	.byte	0x06
	.zero		1


	//   ....[42]....
        /*039c*/ 	.word	0x00007c00
        /*03a0*/ 	.word	0x000000ff
        /*03a4*/ 	.word	0x00000000
        /*03a8*/ 	.short	0x0101
        /*03aa*/ 	.byte	0x04
	.zero		1


	//   ....[43]....
        /*03ac*/ 	.word	0x00007c80
        /*03b0*/ 	.word	0x000000ff
        /*03b4*/ 	.word	0x00000000
        /*03b8*/ 	.short	0x0101
        /*03ba*/ 	.byte	0x1b
	.zero		1


	//   ....[44]....
        /*03bc*/ 	.word	0x00008240
        /*03c0*/ 	.word	0x000000ff
        /*03c4*/ 	.word	0x00000008
        /*03c8*/ 	.short	0x010a
        /*03ca*/ 	.byte	0x18
	.zero		1


	//   ....[45]....
        /*03cc*/ 	.word	0x00009580
        /*03d0*/ 	.word	0x00000000
        /*03d4*/ 	.word	0x00020290
        /*03d8*/ 	.short	0x0101
        /*03da*/ 	.byte	0x24
	.zero		1


	//   ....[46]....
        /*03dc*/ 	.word	0x00009940
        /*03e0*/ 	.word	0x00000007
        /*03e4*/ 	.word	0x00020260
        /*03e8*/ 	.short	0x010a
        /*03ea*/ 	.byte	0x3f
	.zero		1


	//   ....[47]....
        /*03ec*/ 	.word	0x00009d10
        /*03f0*/ 	.word	0x00000007
        /*03f4*/ 	.word	0x000202b0
        /*03f8*/ 	.short	0x0101
        /*03fa*/ 	.byte	0x3f
	.zero		1


	//   ....[48]....
        /*03fc*/ 	.word	0x00009d20
        /*0400*/ 	.word	0x00000007
        /*0404*/ 	.word	0x000202b0
        /*0408*/ 	.short	0x010a
        /*040a*/ 	.byte	0x3f
	.zero		1


	//   ....[49]....
        /*040c*/ 	.word	0x00009dc0
        /*0410*/ 	.word	0x00000004
        /*0414*/ 	.word	0x00020260
        /*0418*/ 	.short	0x010a
        /*041a*/ 	.byte	0x3f
	.zero		1


	//   ....[50]....
        /*041c*/ 	.word	0x0000a480
        /*0420*/ 	.word	0x00000008
        /*0424*/ 	.word	0x00020228
        /*0428*/ 	.short	0x010a
        /*042a*/ 	.byte	0x3f
	.zero		1


	//   ....[51]....
        /*042c*/ 	.word	0x0000a830
        /*0430*/ 	.word	0x00000004
        /*0434*/ 	.word	0x000202b0
        /*0438*/ 	.short	0x0101
        /*043a*/ 	.byte	0x3f
	.zero		1


	//   ....[52]....
        /*043c*/ 	.word	0x0000a840
        /*0440*/ 	.word	0x00000004
        /*0444*/ 	.word	0x000202b0
        /*0448*/ 	.short	0x010a
        /*044a*/ 	.byte	0x3f
	.zero		1


	//   ....[53]....
        /*044c*/ 	.word	0x0000a8f0
        /*0450*/ 	.word	0x00000007
        /*0454*/ 	.word	0x00020228
        /*0458*/ 	.short	0x010a
        /*045a*/ 	.byte	0x3f
	.zero		1


	//   ....[54]....
        /*045c*/ 	.word	0x0000ad30
        /*0460*/ 	.word	0x00000007
        /*0464*/ 	.word	0x00020228
        /*0468*/ 	.short	0x010a
        /*046a*/ 	.byte	0x3f
	.zero		1


	//   ....[55]....
        /*046c*/ 	.word	0x0000b100
        /*0470*/ 	.word	0x00000007
        /*0474*/ 	.word	0x00020228
        /*0478*/ 	.short	0x010a
        /*047a*/ 	.byte	0x3f
	.zero		1


	//   ....[56]....
        /*047c*/ 	.word	0x0000b520
        /*0480*/ 	.word	0x00000003
        /*0484*/ 	.word	0x00020250
        /*0488*/ 	.short	0x010a
        /*048a*/ 	.byte	0x3f
	.zero		1


	//   ....[57]....
        /*048c*/ 	.word	0x0000b580
        /*0490*/ 	.word	0x00000005
        /*0494*/ 	.word	0x00020200
        /*0498*/ 	.short	0x010a
        /*049a*/ 	.byte	0x3f
	.zero		1


	//   ....[58]....
        /*049c*/ 	.word	0x0000b5e0
        /*04a0*/ 	.word	0x00000000
        /*04a4*/ 	.word	0xfffffff8
        /*04a8*/ 	.short	0x010a
        /*04aa*/ 	.byte	0x3f
	.zero		1


	//   ....[59]....
        /*04ac*/ 	.word	0x0000b640
        /*04b0*/ 	.word	0x00000007
        /*04b4*/ 	.word	0x00020200
        /*04b8*/ 	.short	0x010a
        /*04ba*/ 	.byte	0x3f
	.zero		1


	//   ....[60]....
        /*04bc*/ 	.word	0x0000b6a0
        /*04c0*/ 	.word	0x00000005
        /*04c4*/ 	.word	0x00020200
        /*04c8*/ 	.short	0x010a
        /*04ca*/ 	.byte	0x3f
	.zero		1


	//   ....[61]....
        /*04cc*/ 	.word	0x0000b700
        /*04d0*/ 	.word	0x00000008
        /*04d4*/ 	.word	0x00020200
        /*04d8*/ 	.short	0x010a
        /*04da*/ 	.byte	0x3f
	.zero		1


	//   ....[62]....
        /*04dc*/ 	.word	0x0000b760
        /*04e0*/ 	.word	0x00000003
        /*04e4*/ 	.word	0x00000008
        /*04e8*/ 	.short	0x010a
        /*04ea*/ 	.byte	0x3f
	.zero		1


	//   ....[63]....
        /*04ec*/ 	.word	0x0000b830
        /*04f0*/ 	.word	0x00000007
        /*04f4*/ 	.word	0x00020260
        /*04f8*/ 	.short	0x010a
        /*04fa*/ 	.byte	0x3f
	.zero		1


	//   ....[64]....
        /*04fc*/ 	.word	0x0000b880
        /*0500*/ 	.word	0x00000007
        /*0504*/ 	.word	0x000202b0
        /*0508*/ 	.short	0x010a
        /*050a*/ 	.byte	0x3f
	.zero		1


	//   ....[65]....
        /*050c*/ 	.word	0x0000b8d0
        /*0510*/ 	.word	0x00000004
        /*0514*/ 	.word	0x00020260
        /*0518*/ 	.short	0x010a
        /*051a*/ 	.byte	0x3f
	.zero		1


	//   ....[66]....
        /*051c*/ 	.word	0x0000b9a0
        /*0520*/ 	.word	0x00000008
        /*0524*/ 	.word	0x00020228
        /*0528*/ 	.short	0x010a
        /*052a*/ 	.byte	0x3f
	.zero		1


	//   ....[67]....
        /*052c*/ 	.word	0x0000b9f0
        /*0530*/ 	.word	0x00000004
        /*0534*/ 	.word	0x000202b0
        /*0538*/ 	.short	0x010a
        /*053a*/ 	.byte	0x3f
	.zero		1


	//   ....[68]....
        /*053c*/ 	.word	0x0000ba40
        /*0540*/ 	.word	0x00000007
        /*0544*/ 	.word	0x00020228
        /*0548*/ 	.short	0x010a
        /*054a*/ 	.byte	0x3f
	.zero		1


	//   ....[69]....
        /*054c*/ 	.word	0x0000ba90
        /*0550*/ 	.word	0x00000007
        /*0554*/ 	.word	0x00020228
        /*0558*/ 	.short	0x010a
        /*055a*/ 	.byte	0x3f
	.zero		1


	//   ....[70]....
        /*055c*/ 	.word	0x0000bae0
        /*0560*/ 	.word	0x00000007
        /*0564*/ 	.word	0x00020228
        /*0568*/ 	.short	0x010a
        /*056a*/ 	.byte	0x3f
	.zero		1


	//----- nvinfo : EIATTR_NUM_MBARRIERS
	.align		4
.L_38:
        /*056c*/ 	.byte	0x03, 0x38
        /*056e*/ 	.short	0x001f


	//----- nvinfo : EIATTR_EXIT_INSTR_OFFSETS
	.align		4
        /*0570*/ 	.byte	0x04, 0x1c
        /*0572*/ 	.short	(.L_40 - .L_39)


	//   ....[0]....
.L_39:
        /*0574*/ 	.word	0x00000b20


	//   ....[1]....
        /*0578*/ 	.word	0x00000b90


	//   ....[2]....
        /*057c*/ 	.word	0x000095b0


	//   ....[3]....
        /*0580*/ 	.word	0x00009610


	//   ....[4]....
        /*0584*/ 	.word	0x00009640


	//   ....[5]....
        /*0588*/ 	.word	0x0000a180


	//   ....[6]....
        /*058c*/ 	.word	0x0000a1b0


	//   ....[7]....
        /*0590*/ 	.word	0x0000b500


	//----- nvinfo : EIATTR_MAX_THREADS
	.align		4
.L_40:
        /*0594*/ 	.byte	0x04, 0x05
        /*0596*/ 	.short	(.L_42 - .L_41)
.L_41:
        /*0598*/ 	.word	0x00000180
        /*059c*/ 	.word	0x00000001
        /*05a0*/ 	.word	0x00000001


	//----- nvinfo : EIATTR_CRS_STACK_SIZE
	.align		4
.L_42:
        /*05a4*/ 	.byte	0x04, 0x1e
        /*05a6*/ 	.short	(.L_44 - .L_43)
.L_43:
        /*05a8*/ 	.word	0x00000000


	//----- nvinfo : EIATTR_CBANK_PARAM_SIZE
	.align		4
.L_44:
        /*05ac*/ 	.byte	0x03, 0x19
        /*05ae*/ 	.short	0x0870


	//----- nvinfo : EIATTR_PARAM_CBANK
	.align		4
        /*05b0*/ 	.byte	0x04, 0x0a
        /*05b2*/ 	.short	(.L_46 - .L_45)
	.align		4
.L_45:
        /*05b4*/ 	.word	index@(.nv.constant0._ZN7cutlass13device_kernelINS_4fmha6kernel28FmhaKernelTmaWarpSpecializedINS1_10collective30FmhaMainloopTmaWarpSpecializedINS_6half_tEffN4cute5tupleIJNS7_1CILi128EEESA_NS9_ILi80EEEEEENS8_IJiNS9_ILi1EEENS8_IJiiEEEEEESF_SF_NS4_13DefaultFusionEJNS2_6OptionILNS2_3TagE0ENS9_ILb1EEEEENSH_ILSI_2ESJ_EEEEENS4_15FmhaFwdEpilogueIS6_fNS8_IJNS9_ILi64EEESB_SA_EEEEENS2_23PersistentTileSchedulerEJSK_SL_EEEEEvNT_6ParamsE)
        /*05b8*/ 	.short	0x0210
        /*05ba*/ 	.short	0x0870


	//----- nvinfo : EIATTR_SW_WAR
	.align		4
.L_46:
        /*05bc*/ 	.byte	0x04, 0x36
        /*05be*/ 	.short	(.L_48 - .L_47)
.L_47:
        /*05c0*/ 	.word	0x00000008
.L_48:


//--------------------- .nv.callgraph             --------------------------
	.section	.nv.callgraph,"",@"SHT_CUDA_CALLGRAPH"
	.align	4
	.sectionentsize	8
	.align		4
        /*0000*/ 	.word	0x00000000
	.align		4
        /*0004*/ 	.word	0xffffffff
	.align		4
        /*0008*/ 	.word	index@(_ZN7cutlass13device_kernelINS_4fmha6kernel28FmhaKernelTmaWarpSpecializedINS1_10collective30FmhaMainloopTmaWarpSpecializedINS_6half_tEffN4cute5tupleIJNS7_1CILi128EEESA_NS9_ILi80EEEEEENS8_IJiNS9_ILi1EEENS8_IJiiEEEEEESF_SF_NS4_13DefaultFusionEJNS2_6OptionILNS2_3TagE0ENS9_ILb1EEEEENSH_ILSI_2ESJ_EEEEENS4_15FmhaFwdEpilogueIS6_fNS8_IJNS9_ILi64EEESB_SA_EEEEENS2_23PersistentTileSchedulerEJSK_SL_EEEEEvNT_6ParamsE)
	.align		4
        /*000c*/ 	.word	index@(__assertfail)
	.align		4
        /*0010*/ 	.word	0x00000000
	.align		4
        /*0014*/ 	.word	0xfffffffe
	.align		4
        /*0018*/ 	.word	0x00000000
	.align		4
        /*001c*/ 	.word	0xfffffffd
	.align		4
        /*0020*/ 	.word	0x00000000
	.align		4
        /*0024*/ 	.word	0xfffffffc


//--------------------- .nv.constant4             --------------------------
	.section	.nv.constant4,"a",@progbits
	.align	8
	.align		8
.nv.constant4:
        /*0000*/ 	.dword	__assertfail
	.align		8
        /*0008*/ 	.dword	__unnamed_1
	.align		8
        /*0010*/ 	.dword	__unnamed_2
	.align		8
        /*0018*/ 	.dword	_ZN39_INTERNAL_bf91167b_4_k_cu_f85667a4_30834cuda3std3__45__cpo5beginE
	.align		8
        /*0020*/ 	.dword	_ZN39_INTERNAL_bf91167b_4_k_cu_f85667a4_30834cuda3std3__45__cpo3endE
	.align		8
        /*0028*/ 	.dword	_ZN39_INTERNAL_bf91167b_4_k_cu_f85667a4_30834cuda3std3__45__cpo6cbeginE
	.align		8
        /*0030*/ 	.dword	_ZN39_INTERNAL_bf91167b_4_k_cu_f85667a4_30834cuda3std3__45__cpo4cendE
	.align		8
        /*0038*/ 	.dword	_ZN39_INTERNAL_bf91167b_4_k_cu_f85667a4_30834cuda3std3__441_GLOBAL__N__bf91167b_4_k_cu_f85667a4_30836ignoreE
	.align		8
        /*0040*/ 	.dword	_ZN39_INTERNAL_bf91167b_4_k_cu_f85667a4_30834cuda3std3__419piecewise_constructE
	.align		8
        /*0048*/ 	.dword	_ZN39_INTERNAL_bf91167b_4_k_cu_f85667a4_30834cuda3std3__48in_placeE
	.align		8
        /*0050*/ 	.dword	_ZN39_INTERNAL_bf91167b_4_k_cu_f85667a4_30834cuda3std6ranges3__45__cpo4swapE
	.align		8
        /*0058*/ 	.dword	_ZN39_INTERNAL_bf91167b_4_k_cu_f85667a4_30834cuda3std6ranges3__45__cpo9iter_moveE
	.align		8
        /*0060*/ 	.dword	_ZN39_INTERNAL_bf91167b_4_k_cu_f85667a4_30834cute7productE
	.align		8
        /*0068*/ 	.dword	_ZN39_INTERNAL_bf91167b_4_k_cu_f85667a4_30834cute1_E
	.align		8
        /*0070*/ 	.dword	$str$24
	.align		8
        /*0078*/ 	.dword	$str$25


//--------------------- .text._ZN7cutlass13device_kernelINS_4fmha6kernel28FmhaKernelTmaWarpSpecializedINS1_10collective30FmhaMainloopTmaWarpSpecializedINS_6half_tEffN4cute5tupleIJNS7_1CILi128EEESA_NS9_ILi80EEEEEENS8_IJiNS9_ILi1EEENS8_IJiiEEEEEESF_SF_NS4_13DefaultFusionEJNS2_6OptionILNS2_3TagE0ENS9_ILb1EEEEENSH_ILSI_2ESJ_EEEEENS4_15FmhaFwdEpilogueIS6_fNS8_IJNS9_ILi64EEESB_SA_EEEEENS2_23PersistentTileSchedulerEJSK_SL_EEEEEvNT_6ParamsE --------------------------
	.section	.text._ZN7cutlass13device_kernelINS_4fmha6kernel28FmhaKernelTmaWarpSpecializedINS1_10collective30FmhaMainloopTmaWarpSpecializedINS_6half_tEffN4cute5tupleIJNS7_1CILi128EEESA_NS9_ILi80EEEEEENS8_IJiNS9_ILi1EEENS8_IJiiEEEEEESF_SF_NS4_13DefaultFusionEJNS2_6OptionILNS2_3TagE0ENS9_ILb1EEEEENSH_ILSI_2ESJ_EEEEENS4_15FmhaFwdEpilogueIS6_fNS8_IJNS9_ILi64EEESB_SA_EEEEENS2_23PersistentTileSchedulerEJSK_SL_EEEEEvNT_6ParamsE,"ax",@progbits
	.align	128
.text._ZN7cutlass13device_kernelINS_4fmha6kernel28FmhaKernelTmaWarpSpecializedINS1_10collective30FmhaMainloopTmaWarpSpecializedINS_6half_tEffN4cute5tupleIJNS7_1CILi128EEESA_NS9_ILi80EEEEEENS8_IJiNS9_ILi1EEENS8_IJiiEEEEEESF_SF_NS4_13DefaultFusionEJNS2_6OptionILNS2_3TagE0ENS9_ILb1EEEEENSH_ILSI_2ESJ_EEEEENS4_15FmhaFwdEpilogueIS6_fNS8_IJNS9_ILi64EEESB_SA_EEEEENS2_23PersistentTileSchedulerEJSK_SL_EEEEEvNT_6ParamsE:
        .type           _ZN7cutlass13device_kernelINS_4fmha6kernel28FmhaKernelTmaWarpSpecializedINS1_10collective30FmhaMainloopTmaWarpSpecializedINS_6half_tEffN4cute5tupleIJNS7_1CILi128EEESA_NS9_ILi80EEEEEENS8_IJiNS9_ILi1EEENS8_IJiiEEEEEESF_SF_NS4_13DefaultFusionEJNS2_6OptionILNS2_3TagE0ENS9_ILb1EEEEENSH_ILSI_2ESJ_EEEEENS4_15FmhaFwdEpilogueIS6_fNS8_IJNS9_ILi64EEESB_SA_EEEEENS2_23PersistentTileSchedulerEJSK_SL_EEEEEvNT_6ParamsE,@function
        .size           _ZN7cutlass13device_kernelINS_4fmha6kernel28FmhaKernelTmaWarpSpecializedINS1_10collective30FmhaMainloopTmaWarpSpecializedINS_6half_tEffN4cute5tupleIJNS7_1CILi128EEESA_NS9_ILi80EEEEEENS8_IJiNS9_ILi1EEENS8_IJiiEEEEEESF_SF_NS4_13DefaultFusionEJNS2_6OptionILNS2_3TagE0ENS9_ILb1EEEEENSH_ILSI_2ESJ_EEEEENS4_15FmhaFwdEpilogueIS6_fNS8_IJNS9_ILi64EEESB_SA_EEEEENS2_23PersistentTileSchedulerEJSK_SL_EEEEEvNT_6ParamsE,(.L_x_138 - _ZN7cutlass13device_kernelINS_4fmha6kernel28FmhaKernelTmaWarpSpecializedINS1_10collective30FmhaMainloopTmaWarpSpecializedINS_6half_tEffN4cute5tupleIJNS7_1CILi128EEESA_NS9_ILi80EEEEEENS8_IJiNS9_ILi1EEENS8_IJiiEEEEEESF_SF_NS4_13DefaultFusionEJNS2_6OptionILNS2_3TagE0ENS9_ILb1EEEEENSH_ILSI_2ESJ_EEEEENS4_15FmhaFwdEpilogueIS6_fNS8_IJNS9_ILi64EEESB_SA_EEEEENS2_23PersistentTileSchedulerEJSK_SL_EEEEEvNT_6ParamsE)
        .other          _ZN7cutlass13device_kernelINS_4fmha6kernel28FmhaKernelTmaWarpSpecializedINS1_10collective30FmhaMainloopTmaWarpSpecializedINS_6half_tEffN4cute5tupleIJNS7_1CILi128EEESA_NS9_ILi80EEEEEENS8_IJiNS9_ILi1EEENS8_IJiiEEEEEESF_SF_NS4_13DefaultFusionEJNS2_6OptionILNS2_3TagE0ENS9_ILb1EEEEENSH_ILSI_2ESJ_EEEEENS4_15FmhaFwdEpilogueIS6_fNS8_IJNS9_ILi64EEESB_SA_EEEEENS2_23PersistentTileSchedulerEJSK_SL_EEEEEvNT_6ParamsE,@"STO_CUDA_ENTRY STV_DEFAULT"
_ZN7cutlass13device_kernelINS_4fmha6kernel28FmhaKernelTmaWarpSpecializedINS1_10collective30FmhaMainloopTmaWarpSpecializedINS_6half_tEffN4cute5tupleIJNS7_1CILi128EEESA_NS9_ILi80EEEEEENS8_IJiNS9_ILi1EEENS8_IJiiEEEEEESF_SF_NS4_13DefaultFusionEJNS2_6OptionILNS2_3TagE0ENS9_ILb1EEEEENSH_ILSI_2ESJ_EEEEENS4_15FmhaFwdEpilogueIS6_fNS8_IJNS9_ILi64EEESB_SA_EEEEENS2_23PersistentTileSchedulerEJSK_SL_EEEEEvNT_6ParamsE:
[----:B------:R-:W1:Y:S01]  /*0000*/  LDC R1, c[0x0][0x28] ;  /* 0x00000a00ff017b82 */ /* 0x000e620000000800 */
[----:B------:R-:W2:Y:S07]  /*0010*/  S2R R2, SR_TID.X ;  /* 0x0000000000027919 */ /* 0x000eae0000002100 */
[----:B------:R-:W3:Y:S01]  /*0020*/  S2UR UR6, SR_CTAID.X ;  /* 0x00000000000679c3 */ /* 0x000ee20000002500 */
[----:B------:R-:W-:Y:S01]  /*0030*/  ELECT P1, URZ, PT ;  /* 0x00000000003f782f */ /* 0x000fe20003820000 */
[----:B------:R-:W-:Y:S01]  /*0040*/  BSSY B0, `(.L_x_0) ;  /* 0x0000018000007945 */ /* 0x000fe20003800000 */
[----:B---3--:R-:W-:-:S02]  /*0050*/  MOV R17, UR6 ;  /* 0x0000000600117c02 */ /* 0x008fc40008000f00 */
[----:B--2---:R-:W-:-:S05]  /*0060*/  SHF.R.U32.HI R0, RZ, 0x5, R2 ;  /* 0x00000005ff007819 */ /* 0x004fca0000011602 */
[----:B------:R-:W2:Y:S02]  /*0070*/  SHFL.IDX PT, R3, R0, RZ, 0x1f ;  /* 0x00001fff00037589 */ /* 0x000ea400000e0000 */
[----:B--2---:R-:W-:Y:S02]  /*0080*/  R2UR UR4, R3 ;  /* 0x00000000030472ca */ /* 0x004fe400000e0000 */
[----:B------:R-:W-:-:S06]  /*0090*/  SHF.R.U32.HI R3, RZ, 0x7, R2 ;  /* 0x00000007ff037819 */ /* 0x000fcc0000011602 */
[----:B------:R-:W2:Y:S05]  /*00a0*/  SHFL.IDX PT, R3, R3, RZ, 0x1f ;  /* 0x00001fff03037589 */ /* 0x000eaa00000e0000 */
[----:B------:R-:W-:Y:S02]  /*00b0*/  USHF.R.S32.HI UR5, URZ, 0x1f, UR4 ;  /* 0x0000001f3f057899 */ /* 0x000fe40008011404 */
[----:B------:R-:W-:Y:S02]  /*00c0*/  ISETP.EQ.AND P2, PT, RZ, UR4, P1 ;  /* 0x00000004ff007c0c */ /* 0x000fe40008f42270 */
[----:B------:R-:W-:-:S04]  /*00d0*/  ULEA.HI UR5, UR5, UR4, URZ, 0x2 ;  /* 0x0000000405057291 */ /* 0x000fc8000f8f103f */
[----:B------:R-:W-:-:S04]  /*00e0*/  ULOP3.LUT UR5, UR5, 0xfffffffc, URZ, 0xc0, !UPT ;  /* 0xfffffffc05057892 */ /* 0x000fc8000f8ec03f */
[----:B------:R-:W-:-:S03]  /*00f0*/  UIADD3 UR5, UR4, -UR5, URZ ;  /* 0x8000000504057290 */ /* 0x000fc6000fffe03f */
[----:B-1----:R-:W-:Y:S09]  /*0100*/  @!P2 BRA `(.L_x_1) ;  /* 0x00000000002ca947 */ /* 0x002ff20003800000 */
[----:B------:R-:W-:Y:S02]  /*0110*/  ULDC.64 UR6, c[0x0][0x198] ;  /* 0x0000660000067ab9 */ /* 0x000fe40000000a00 */
[----:B------:R-:W-:Y:S02]  /*0120*/  UIADD3 UR8, UP0, UR6, 0xf0, URZ ;  /* 0x000000f006087890 */ /* 0x000fe4000ff1e03f */
[----:B------:R-:W-:Y:S02]  /*0130*/  UIADD3 UR10, UP1, UR6, 0x1f0, URZ ;  /* 0x000001f0060a7890 */ /* 0x000fe4000ff3e03f */
[----:B------:R-:W-:Y:S02]  /*0140*/  UIADD3 UR6, UP2, UR6, 0x2f0, URZ ;  /* 0x000002f006067890 */ /* 0x000fe4000ff5e03f */
[----:B------:R-:W-:Y:S02]  /*0150*/  UIADD3.X UR9, URZ, UR7, URZ, UP0, !UPT ;  /* 0x000000073f097290 */ /* 0x000fe400087fe43f */
[----:B------:R-:W-:-:S02]  /*0160*/  UIADD3.X UR11, URZ, UR7, URZ, UP1, !UPT ;  /* 0x000000073f0b7290 */ /* 0x000fc40008ffe43f */
[----:B------:R-:W-:-:S05]  /*0170*/  UIADD3.X UR7, URZ, UR7, URZ, UP2, !UPT ;  /* 0x000000073f077290 */ /* 0x000fca00097fe43f */
[----:B------:R1:W-:Y:S02]  /*0180*/  UTMACCTL.PF [UR8] ;  /* 0x00000000080079b9 */ /* 0x0003e40008040000 */
[----:B------:R1:W-:Y:S02]  /*0190*/  UTMACCTL.PF [UR10] ;  /* 0x000000000a0079b9 */ /* 0x0003e40008040000 */
[----:B------:R1:W-:Y:S02]  /*01a0*/  UTMACCTL.PF [UR6] ;  /* 0x00000000060079b9 */ /* 0x0003e40008040000 */
[----:B-1----:R-:W-:Y:S01]  /*01b0*/  NOP ;  /* 0x0000000000007918 */ /* 0x002fe20000000000 */
.L_x_1:
[----:B------:R-:W-:Y:S05]  /*01c0*/  BSYNC B0 ;  /* 0x0000000000007941 */ /* 0x000fea0003800000 */
.L_x_0:
[----:B------:R-:W1:Y:S01]  /*01d0*/  SHFL.IDX PT, R4, R0, RZ, 0x1f ;  /* 0x00001fff00047589 */ /* 0x000e6200000e0000 */
[----:B--2---:R-:W-:Y:S01]  /*01e0*/  R2UR UR50, R3 ;  /* 0x00000000033272ca */ /* 0x004fe200000e0000 */
[----:B------:R-:W-:Y:S02]  /*01f0*/  UISETP.NE.AND UP0, UPT, UR5, 0x1, UPT ;  /* 0x000000010500788c */ /* 0x000fe4000bf05270 */
[----:B------:R-:W-:-:S10]  /*0200*/  UISETP.NE.AND UP1, UPT, UR5, 0x2, UPT ;  /* 0x000000020500788c */ /* 0x000fd4000bf25270 */
[----:B------:R-:W-:Y:S02]  /*0210*/  UIADD3 UR10, UR50, -0x1, URZ ;  /* 0xffffffff320a7890 */ /* 0x000fe4000fffe03f */
[----:B------:R-:W-:Y:S02]  /*0220*/  UISETP.EQ.AND UP2, UPT, UR50, URZ, !UP0 ;  /* 0x0000003f3200728c */ /* 0x000fe4000c742270 */
[----:B------:R-:W-:Y:S02]  /*0230*/  UISETP.EQ.AND UP3, UPT, UR50, URZ, !UP1 ;  /* 0x0000003f3200728c */ /* 0x000fe4000cf62270 */
[----:B------:R-:W-:Y:S02]  /*0240*/  UISETP.GE.U32.AND UP4, UPT, UR10, 0x4, UPT ;  /* 0x000000040a00788c */ /* 0x000fe4000bf86070 */
[----:B------:R-:W-:Y:S01]  /*0250*/  USEL UR49, URZ, 0x1, !UP2 ;  /* 0x000000013f317887 */ /* 0x000fe2000d000000 */
[----:B-1----:R-:W-:Y:S01]  /*0260*/  ISETP.NE.AND P0, PT, R4, RZ, PT ;  /* 0x000000ff0400720c */ /* 0x002fe20003f05270 */
[----:B------:R-:W-:Y:S01]  /*0270*/  USEL UR48, URZ, 0x1, !UP3 ;  /* 0x000000013f307887 */ /* 0x000fe2000d800000 */
[----:B------:R-:W-:Y:S01]  /*0280*/  MOV R4, UR5 ;  /* 0x0000000500047c02 */ /* 0x000fe20008000f00 */
[----:B------:R-:W-:-:S02]  /*0290*/  USEL UR49, UR49, 0x2, UP4 ;  /* 0x0000000231317887 */ /* 0x000fc4000a000000 */
[----:B------:R-:W-:-:S08]  /*02a0*/  USEL UR48, UR48, 0x2, UP4 ;  /* 0x0000000230307887 */ /* 0x000fd0000a000000 */
[----:B------:R-:W-:Y:S05]  /*02b0*/  @P0 BRA `(.L_x_2) ;  /* 0x0000000000480947 */ /* 0x000fea0003800000 */
[----:B------:R-:W1:Y:S01]  /*02c0*/  S2UR UR8, SR_CgaCtaId ;  /* 0x00000000000879c3 */ /* 0x000e620000008800 */
[----:B------:R-:W-:Y:S01]  /*02d0*/  UMOV UR4, 0x400 ;  /* 0x0000040000047882 */ /* 0x000fe20000000000 */
[----:B------:R-:W-:Y:S01]  /*02e0*/  UMOV UR5, 0x1 ;  /* 0x0000000100057882 */ /* 0x000fe20000000000 */
[----:B------:R-:W-:Y:S01]  /*02f0*/  UMOV UR6, 0x80 ;  /* 0x0000008000067882 */ /* 0x000fe20000000000 */
[----:B------:R-:W-:Y:S01]  /*0300*/  ELECT P0, URZ, PT ;  /* 0x00000000003f782f */ /* 0x000fe20003800000 */
[----:B------:R-:W-:-:S04]  /*0310*/  UIADD3 UR6, -UR6, 0x100000, URZ ;  /* 0x0010000006067890 */ /* 0x000fc8000fffe13f */
[----:B------:R-:W-:Y:S02]  /*0320*/  USHF.L.U32 UR7, UR6, 0xb, URZ ;  /* 0x0000000b06077899 */ /* 0x000fe4000800063f */
[----:B------:R-:W-:Y:S02]  /*0330*/  USHF.L.U32 UR6, UR6, 0x1, URZ ;  /* 0x0000000106067899 */ /* 0x000fe4000800063f */
[----:B-1----:R-:W-:Y:S02]  /*0340*/  ULEA UR8, UR8, UR4, 0x18 ;  /* 0x0000000408087291 */ /* 0x002fe4000f8ec03f */
[----:B------:R-:W-:-:S04]  /*0350*/  UIADD3 UR4, -UR5, 0x100000, URZ ;  /* 0x0010000005047890 */ /* 0x000fc8000fffe13f */
[----:B------:R-:W-:Y:S02]  /*0360*/  USHF.L.U32 UR5, UR4, 0xb, URZ ;  /* 0x0000000b04057899 */ /* 0x000fe4000800063f */
[----:B------:R-:W-:Y:S01]  /*0370*/  USHF.L.U32 UR4, UR4, 0x1, URZ ;  /* 0x0000000104047899 */ /* 0x000fe2000800063f */
[----:B------:R-:W1:Y:S11]  /*0380*/  FENCE.VIEW.ASYNC.S ;  /* 0x00000000000073c6 */ /* 0x000e760000000000 */
[----:B-1----:R1:W2:Y:S01]  /*0390*/  SYNCS.EXCH.64 URZ, [UR8+0x20250], UR4 ;  /* 0x02025004083f75b2 */ /* 0x0022a20008000100 */
[----:B------:R1:W3:Y:S01]  /*03a0*/  SYNCS.EXCH.64 URZ, [UR8+0x20260], UR6 ;  /* 0x02026006083f75b2 */ /* 0x0002e20008000100 */
[----:B------:R1:W4:Y:S01]  /*03b0*/  SYNCS.EXCH.64 URZ, [UR8+0x20258], UR4 ;  /* 0x02025804083f75b2 */ /* 0x0003220008000100 */
[----:B------:R1:W1:Y:S01]  /*03c0*/  SYNCS.EXCH.64 URZ, [UR8+0x20268], UR6 ;  /* 0x02026806083f75b2 */ /* 0x0002620008000100 */
[----:B------:R-:W-:Y:S01]  /*03d0*/  NOP ;  /* 0x0000000000007918 */ /* 0x000fe20000000000 */
.L_x_2:
[----:B------:R-:W5:Y:S01]  /*03e0*/  SHFL.IDX PT, R3, R0, RZ, 0x1f ;  /* 0x00001fff00037589 */ /* 0x000f6200000e0000 */
[----:B------:R-:W-:Y:S01]  /*03f0*/  NOP ;  /* 0x0000000000007918 */ /* 0x000fe20000000000 */
[----:B-----5:R-:W-:-:S13]  /*0400*/  ISETP.NE.AND P0, PT, R3, RZ, PT ;  /* 0x000000ff0300720c */ /* 0x020fda0003f05270 */
[----:B------:R-:W-:Y:S05]  /*0410*/  @P0 BRA `(.L_x_3) ;  /* 0x0000000000600947 */ /* 0x000fea0003800000 */
[----:B-1----:R-:W1:Y:S01]  /*0420*/  S2UR UR5, SR_CgaCtaId ;  /* 0x00000000000579c3 */ /* 0x002e620000008800 */
[----:B------:R-:W-:Y:S01]  /*0430*/  UMOV UR4, 0x400 ;  /* 0x0000040000047882 */ /* 0x000fe20000000000 */
[----:B------:R-:W-:Y:S01]  /*0440*/  UMOV UR6, 0x1 ;  /* 0x0000000100067882 */ /* 0x000fe20000000000 */
[----:B------:R-:W-:Y:S01]  /*0450*/  UMOV UR9, 0x100 ;  /* 0x0000010000097882 */ /* 0x000fe20000000000 */
[----:B------:R-:W-:-:S04]  /*0460*/  UIADD3 UR6, -UR6, 0x100000, URZ ;  /* 0x0010000006067890 */ /* 0x000fc8000fffe13f */
[----:B------:R-:W-:Y:S02]  /*0470*/  USHF.L.U32 UR7, UR6, 0xb, URZ ;  /* 0x0000000b06077899 */ /* 0x000fe4000800063f */
[----:B------:R-:W-:Y:S01]  /*0480*/  USHF.L.U32 UR6, UR6, 0x1, URZ ;  /* 0x0000000106067899 */ /* 0x000fe2000800063f */
[----:B------:R-:W-:Y:S01]  /*0490*/  ELECT P0, URZ, PT ;  /* 0x00000000003f782f */ /* 0x000fe20003800000 */
[----:B-1----:R-:W-:Y:S02]  /*04a0*/  ULEA UR8, UR5, UR4, 0x18 ;  /* 0x0000000405087291 */ /* 0x002fe4000f8ec03f */
[----:B------:R-:W-:-:S04]  /*04b0*/  UIADD3 UR4, -UR9, 0x100000, URZ ;  /* 0x0010000009047890 */ /* 0x000fc8000fffe13f */
[----:B------:R-:W-:Y:S02]  /*04c0*/  USHF.L.U32 UR5, UR4, 0xb, URZ ;  /* 0x0000000b04057899 */ /* 0x000fe4000800063f */
[----:B------:R-:W-:Y:S01]  /*04d0*/  USHF.L.U32 UR4, UR4, 0x1, URZ ;  /* 0x0000000104047899 */ /* 0x000fe2000800063f */
[----:B------:R-:W1:Y:S03]  /*04e0*/  FENCE.VIEW.ASYNC.S ;  /* 0x00000000000073c6 */ /* 0x000e660000000000 */
[----:B-1----:R1:W1:Y:S08]  /*04f0*/  SYNCS.EXCH.64 URZ, [UR8+0x20200], UR6 ;  /* 0x02020006083f75b2 */ /* 0x0022700008000100 */
[----:B------:R1:W1:Y:S01]  /*0500*/  SYNCS.EXCH.64 URZ, [UR8+0x20228], UR4 ;  /* 0x02022804083f75b2 */ /* 0x0002620008000100 */
        /* <DEDUP_REMOVED lines=8> */
[----:B------:R-:W-:Y:S01]  /*0590*/  NOP ;  /* 0x0000000000007918 */ /* 0x000fe20000000000 */
.L_x_3:
        /* <DEDUP_REMOVED lines=21> */
[----:B------:R-:W-:Y:S01]  /*06f0*/  NOP ;  /* 0x0000000000007918 */ /* 0x000fe20000000000 */
.L_x_4:
[----:B------:R-:W5:Y:S01]  /*0700*/  SHFL.IDX PT, R3, R0, RZ, 0x1f ;  /* 0x00001fff00037589 */ /* 0x000f6200000e0000 */
[----:B------:R-:W-:Y:S01]  /*0710*/  ELECT P0, URZ, PT ;  /* 0x00000000003f782f */ /* 0x000fe20003800000 */
[----:B------:R-:W-:Y:S01]  /*0720*/  NOP ;  /* 0x0000000000007918 */ /* 0x000fe20000000000 */
[----:B-1----:R-:W-:Y:S02]  /*0730*/  UMOV UR4, 0x80 ;  /* 0x0000008000047882 */ /* 0x002fe40000000000 */
[C---:B-----5:R-:W-:Y:S02]  /*0740*/  ISETP.NE.OR P0, PT, R3.reuse, RZ, !P0 ;  /* 0x000000ff0300720c */ /* 0x060fe40004705670 */
[----:B------:R-:W-:-:S11]  /*0750*/  ISETP.NE.AND P3, PT, R3, RZ, PT ;  /* 0x000000ff0300720c */ /* 0x000fd60003f65270 */
[----:B------:R-:W-:Y:S01]  /*0760*/  VOTEU.ALL UP2, P0 ;  /* 0x00000000003f7886 */ /* 0x000fe20000040000 */
[----:B------:R-:W-:Y:S01]  /*0770*/  VOTEU.ALL UP3, P0 ;  /* 0x00000000003f7886 */ /* 0x000fe20000060000 */
[----:B------:R-:W-:Y:S01]  /*0780*/  VOTEU.ALL UP4, P0 ;  /* 0x00000000003f7886 */ /* 0x000fe20000080000 */
[----:B------:R-:W-:Y:S02]  /*0790*/  VOTEU.ALL UP5, P0 ;  /* 0x00000000003f7886 */ /* 0x000fe400000a0000 */
[----:B------:R-:W1:Y:S01]  /*07a0*/  @!UP2 S2UR UR7, SR_CgaCtaId ;  /* 0x000000000007a9c3 */ /* 0x000e620000008800 */
[----:B------:R-:W-:Y:S01]  /*07b0*/  @!UP2 UMOV UR6, 0x400 ;  /* 0x000004000006a882 */ /* 0x000fe20000000000 */
[----:B------:R-:W-:-:S04]  /*07c0*/  @!UP2 UIADD3 UR4, -UR4, 0x100000, URZ ;  /* 0x001000000404a890 */ /* 0x000fc8000fffe13f */
[----:B------:R-:W-:Y:S02]  /*07d0*/  @!UP2 USHF.L.U32 UR5, UR4, 0xb, URZ ;  /* 0x0000000b0405a899 */ /* 0x000fe4000800063f */
[----:B------:R-:W-:Y:S02]  /*07e0*/  @!UP2 USHF.L.U32 UR4, UR4, 0x1, URZ ;  /* 0x000000010404a899 */ /* 0x000fe4000800063f */
[----:B-1----:R-:W-:Y:S01]  /*07f0*/  @!UP2 ULEA UR6, UR7, UR6, 0x18 ;  /* 0x000000060706a291 */ /* 0x002fe2000f8ec03f */
[----:B------:R-:W-:Y:S01]  /*0800*/  VOTEU.ALL UP2, P0 ;  /* 0x00000000003f7886 */ /* 0x000fe20000040000 */
[----:B------:R-:W1:Y:S10]  /*0810*/  FENCE.VIEW.ASYNC.S ;  /* 0x00000000000073c6 */ /* 0x000e740000000000 */
[----:B-1----:R1:W1:Y:S01]  /*0820*/  @!UP2 SYNCS.EXCH.64 URZ, [UR6+0x20290], UR4 ;  /* 0x02029004063fa5b2 */ /* 0x0022620008000100 */
[----:B------:R1:W1:Y:S01]  /*0830*/  @!UP3 SYNCS.EXCH.64 URZ, [UR6+0x20298], UR4 ;  /* 0x02029804063fb5b2 */ /* 0x0002620008000100 */
[----:B------:R1:W1:Y:S01]  /*0840*/  @!UP4 SYNCS.EXCH.64 URZ, [UR6+0x202a0], UR4 ;  /* 0x0202a004063fc5b2 */ /* 0x0002620008000100 */
[----:B------:R1:W1:Y:S01]  /*0850*/  @!UP5 SYNCS.EXCH.64 URZ, [UR6+0x202a8], UR4 ;  /* 0x0202a804063fd5b2 */ /* 0x0002620008000100 */
[----:B------:R-:W-:Y:S01]  /*0860*/  NOP ;  /* 0x0000000000007918 */ /* 0x000fe20000000000 */
[----:B------:R-:W-:Y:S05]  /*0870*/  @P3 BRA `(.L_x_5) ;  /* 0x0000000000583947 */ /* 0x000fea0003800000 */
[----:B-1----:R-:W1:Y:S01]  /*0880*/  S2UR UR5, SR_CgaCtaId ;  /* 0x00000000000579c3 */ /* 0x002e620000008800 */
[----:B------:R-:W-:Y:S01]  /*0890*/  UMOV UR4, 0x400 ;  /* 0x0000040000047882 */ /* 0x000fe20000000000 */
[----:B------:R-:W-:Y:S01]  /*08a0*/  UMOV UR6, 0x20 ;  /* 0x0000002000067882 */ /* 0x000fe20000000000 */
[----:B------:R-:W-:Y:S01]  /*08b0*/  UMOV UR7, 0x80 ;  /* 0x0000008000077882 */ /* 0x000fe20000000000 */
[----:B------:R-:W-:Y:S01]  /*08c0*/  ELECT P0, URZ, PT ;  /* 0x00000000003f782f */ /* 0x000fe20003800000 */
[----:B-1----:R-:W-:Y:S02]  /*08d0*/  ULEA UR8, UR5, UR4, 0x18 ;  /* 0x0000000405087291 */ /* 0x002fe4000f8ec03f */
[----:B------:R-:W-:-:S04]  /*08e0*/  UIADD3 UR4, -UR6, 0x100000, URZ ;  /* 0x0010000006047890 */ /* 0x000fc8000fffe13f */
[----:B------:R-:W-:Y:S02]  /*08f0*/  USHF.L.U32 UR5, UR4, 0xb, URZ ;  /* 0x0000000b04057899 */ /* 0x000fe4000800063f */
[----:B------:R-:W-:Y:S02]  /*0900*/  USHF.L.U32 UR4, UR4, 0x1, URZ ;  /* 0x0000000104047899 */ /* 0x000fe4000800063f */
        /* <DEDUP_REMOVED lines=13> */
.L_x_5:
[----:B------:R-:W-:Y:S01]  /*09e0*/  VOTEU.ANY UP2, P2 ;  /* 0x00000000003f7886 */ /* 0x000fe20001040100 */
[----:B-1----:R-:W-:Y:S01]  /*09f0*/  UMOV UR4, 0x40 ;  /* 0x0000004000047882 */ /* 0x002fe20000000000 */
[----:B------:R-:W-:Y:S01]  /*0a00*/  ISETP.NE.AND P3, PT, RZ, UR50, PT ;  /* 0x00000032ff007c0c */ /* 0x000fe2000bf65270 */
[----:B------:R-:W-:Y:S01]  /*0a10*/  NOP ;  /* 0x0000000000007918 */ /* 0x000fe20000000000 */
[----:B------:R-:W-:Y:S01]  /*0a20*/  ISETP.EQ.AND P0, PT, R4, 0x2, P1 ;  /* 0x000000020400780c */ /* 0x000fe20000f02270 */
[----:B------:R-:W1:Y:S01]  /*0a30*/  @UP2 S2UR UR7, SR_CgaCtaId ;  /* 0x00000000000729c3 */ /* 0x000e620000008800 */
[----:B------:R-:W-:Y:S01]  /*0a40*/  @UP2 UMOV UR6, 0x400 ;  /* 0x0000040000062882 */ /* 0x000fe20000000000 */
[----:B------:R-:W-:-:S04]  /*0a50*/  @UP2 UIADD3 UR4, -UR4, 0x100000, URZ ;  /* 0x0010000004042890 */ /* 0x000fc8000fffe13f */
[----:B------:R-:W-:Y:S02]  /*0a60*/  @UP2 USHF.L.U32 UR5, UR4, 0xb, URZ ;  /* 0x0000000b04052899 */ /* 0x000fe4000800063f */
[----:B------:R-:W-:Y:S02]  /*0a70*/  @UP2 USHF.L.U32 UR4, UR4, 0x1, URZ ;  /* 0x0000000104042899 */ /* 0x000fe4000800063f */
[----:B-1----:R-:W-:Y:S01]  /*0a80*/  @UP2 ULEA UR6, UR7, UR6, 0x18 ;  /* 0x0000000607062291 */ /* 0x002fe2000f8ec03f */
[----:B------:R-:W-:Y:S01]  /*0a90*/  VOTEU.ANY UP2, P2 ;  /* 0x00000000003f7886 */ /* 0x000fe20001040100 */
[----:B------:R-:W-:Y:S01]  /*0aa0*/  ISETP.EQ.AND P2, PT, R4, 0x1, P1 ;  /* 0x000000010400780c */ /* 0x000fe20000f42270 */
[----:B------:R-:W1:Y:S09]  /*0ab0*/  FENCE.VIEW.ASYNC.S ;  /* 0x00000000000073c6 */ /* 0x000e720000000000 */
[----:B-1----:R1:W2:Y:S01]  /*0ac0*/  @UP2 SYNCS.EXCH.64 URZ, [UR6+0x202b0], UR4 ;  /* 0x0202b004063f25b2 */ /* 0x0022a20008000100 */
[----:B------:R-:W-:Y:S01]  /*0ad0*/  NOP ;  /* 0x0000000000007918 */ /* 0x000fe20000000000 */
[----:B--234-:R-:W-:Y:S06]  /*0ae0*/  BAR.SYNC.DEFER_BLOCKING 0x0 ;  /* 0x0000000000007b1d */ /* 0x01cfec0000010000 */
[----:B------:R-:W-:Y:S05]  /*0af0*/  @!P3 BRA `(.L_x_6) ;  /* 0x0000008800b0b947 */ /* 0x000fea0003800000 */
[----:B------:R-:W-:-:S06]  /*0b00*/  UISETP.GT.U32.AND UP0, UPT, UR10, 0x3, UPT ;  /* 0x000000030a00788c */ /* 0x000fcc000bf04070 */
[----:B------:R-:W-:-:S13]  /*0b10*/  PLOP3.LUT P0, PT, PT, PT, UP0, 0x80, 0x0 ;  /* 0x000000000000781c */ /* 0x000fda0003f0f008 */
[----:B-1----:R-:W-:Y:S05]  /*0b20*/  @P0 EXIT ;  /* 0x000000000000094d */ /* 0x002fea0003800000 */
.L_x_7:
[----:B------:R-:W-:-:S08]  /*0b30*/  NOP ;  /* 0x0000000000007918 */ /* 0x000fd00000000000 */
[----:B------:R-:W1:Y:S02]  /*0b40*/  USETMAXREG.TRY_ALLOC.CTAPOOL UP0, 0xf0 ;  /* 0x000000f0000079c8 */ /* 0x000e640008000600 */
[----:B-1----:R-:W-:-:S13]  /*0b50*/  PLOP3.LUT P0, PT, PT, PT, UP0, 0x80, 0x0 ;  /* 0x000000000000781c */ /* 0x002fda0003f0f008 */
[----:B------:R-:W-:Y:S05]  /*0b60*/  @!P0 BRA `(.L_x_7) ;  /* 0xfffffffc00f08947 */ /* 0x000fea000383ffff */
[----:B------:R-:W-:Y:S02]  /*0b70*/  ULDC UR4, c[0x0][0xa00] ;  /* 0x0002800000047ab9 */ /* 0x000fe40000000800 */
[----:B------:R-:W-:-:S13]  /*0b80*/  ISETP.GE.AND P0, PT, R17, UR4, PT ;  /* 0x0000000411007c0c */ /* 0x000fda000bf06270 */
[----:B------:R-:W-:Y:S05]  /*0b90*/  @P0 EXIT ;  /* 0x000000000000094d */ /* 0x000fea0003800000 */
[----:B------:R-:W1:Y:S01]  /*0ba0*/  S2UR UR4, SR_CgaCtaId ;  /* 0x00000000000479c3 */ /* 0x000e620000008800 */
[C---:B------:R-:W-:Y:S01]  /*0bb0*/  SHF.L.U32 R0, R2.reuse, 0x4, RZ ;  /* 0x0000000402007819 */ /* 0x040fe200000006ff */
[----:B------:R-:W-:Y:S01]  /*0bc0*/  UMOV UR36, 0x400 ;  /* 0x0000040000247882 */ /* 0x000fe20000000000 */
[----:B------:R-:W-:Y:S01]  /*0bd0*/  SHF.L.U32 R5, R2, 0x3, RZ ;  /* 0x0000000302057819 */ /* 0x000fe200000006ff */
[----:B------:R-:W-:Y:S01]  /*0be0*/  UISETP.NE.AND UP0, UPT, UR50, 0x1, UPT ;  /* 0x000000013200788c */ /* 0x000fe2000bf05270 */
[----:B------:R-:W-:Y:S01]  /*0bf0*/  SHF.R.U32.HI R4, RZ, 0x1, R2 ;  /* 0x00000001ff047819 */ /* 0x000fe20000011602 */
[----:B------:R-:W-:Y:S01]  /*0c00*/  ULOP3.LUT UR47, UR49, 0x1, URZ, 0xfc, !UPT ;  /* 0x00000001312f7892 */ /* 0x000fe2000f8efc3f */
[----:B------:R-:W-:Y:S01]  /*0c10*/  LOP3.LUT R3, R0, 0x40, RZ, 0xc0, !PT ;  /* 0x0000004000037812 */ /* 0x000fe200078ec0ff */
[----:B------:R-:W-:Y:S01]  /*0c20*/  ULDC.64 UR52, c[0x0][0x198] ;  /* 0x0000660000347ab9 */ /* 0x000fe20000000a00 */
[----:B------:R-:W-:Y:S01]  /*0c30*/  LOP3.LUT R5, R5, 0x300, RZ, 0xc0, !PT ;  /* 0x0000030005057812 */ /* 0x000fe200078ec0ff */
[----:B------:R-:W-:Y:S01]  /*0c40*/  UMOV UR45, URZ ;  /* 0x0000003f002d7c82 */ /* 0x000fe20008000000 */
[----:B------:R-:W-:Y:S01]  /*0c50*/  LOP3.LUT R3, R3, 0x8, R4, 0xf8, !PT ;  /* 0x0000000803037812 */ /* 0x000fe200078ef804 */
[----:B------:R-:W-:Y:S01]  /*0c60*/  UMOV UR39, URZ ;  /* 0x0000003f00277c82 */ /* 0x000fe20008000000 */
[----:B------:R-:W-:Y:S01]  /*0c70*/  SHF.L.U32 R4, R2, 0x1, RZ ;  /* 0x0000000102047819 */ /* 0x000fe200000006ff */
[----:B------:R-:W-:Y:S01]  /*0c80*/  UMOV UR51, URZ ;  /* 0x0000003f00337c82 */ /* 0x000fe20008000000 */
[----:B------:R-:W-:Y:S01]  /*0c90*/  LOP3.LUT R5, R5, 0x30, R0, 0xf8, !PT ;  /* 0x0000003005057812 */ /* 0x000fe200078ef800 */
[----:B------:R-:W-:Y:S01]  /*0ca0*/  ULDC.64 UR54, c[0x0][0x208] ;  /* 0x0000820000367ab9 */ /* 0x000fe20000000a00 */
[----:B------:R-:W-:-:S02]  /*0cb0*/  LOP3.LUT R3, R3, 0x8, R4, 0x78, !PT ;  /* 0x0000000803037812 */ /* 0x000fc400078e7804 */
[----:B------:R-:W-:Y:S02]  /*0cc0*/  LOP3.LUT R0, R5, 0x80, R0, 0xf8, !PT ;  /* 0x0000008005007812 */ /* 0x000fe400078ef800 */
[----:B------:R-:W-:Y:S02]  /*0cd0*/  LOP3.LUT R18, R2, 0x7f, RZ, 0xc0, !PT ;  /* 0x0000007f02127812 */ /* 0x000fe400078ec0ff */
[----:B------:R-:W-:Y:S01]  /*0ce0*/  LOP3.LUT R0, R0, R3, RZ, 0xfc, !PT ;  /* 0x0000000300007212 */ /* 0x000fe200078efcff */
[----:B-1----:R-:W-:Y:S01]  /*0cf0*/  ULEA UR36, UR4, UR36, 0x18 ;  /* 0x0000002404247291 */ /* 0x002fe2000f8ec03f */
[----:B------:R-:W-:Y:S01]  /*0d00*/  MOV R22, RZ ;  /* 0x000000ff00167202 */ /* 0x000fe20000000f00 */
[----:B------:R-:W-:Y:S01]  /*0d10*/  UP2UR UR4, UPR, URZ, 0x1 ;  /* 0x000000013f047883 */ /* 0x000fe20008000000 */
[----:B------:R-:W-:Y:S01]  /*0d20*/  IADD3 R18, R18, 0x1f, RZ ;  /* 0x0000001f12127810 */ /* 0x000fe20007ffe0ff */
[----:B------:R-:W-:Y:S02]  /*0d30*/  USEL UR4, URZ, 0x1, UP0 ;  /* 0x000000013f047887 */ /* 0x000fe40008000000 */
[----:B------:R-:W-:-:S04]  /*0d40*/  UIMAD UR46, UR50, 0x1100, UR36 ;  /* 0x00001100322e78a4 */ /* 0x000fc8000f8e0224 */
[----:B------:R-:W-:Y:S02]  /*0d50*/  IMAD.U32 R23, RZ, RZ, UR4 ;  /* 0x00000004ff177e24 */ /* 0x000fe4000f8e00ff */
[----:B------:R-:W-:-:S07]  /*0d60*/  LEA R16, R0, UR46, 0x1 ;  /* 0x0000002e00107c11 */ /* 0x000fce000f8e08ff */
.L_x_69:
[----:B------:R-:W-:Y:S01]  /*0d70*/  ULDC UR8, c[0x0][0xa04] ;  /* 0x0002810000087ab9 */ /* 0x000fe20000000800 */
[----:B------:R-:W-:Y:S01]  /*0d80*/  R2UR UR38, R17 ;  /* 0x00000000112672ca */ /* 0x000fe200000e0000 */
[----:B------:R-:W-:Y:S01]  /*0d90*/  UISETP.NE.AND UP0, UPT, UR8, 0x1, UPT ;  /* 0x000000010800788c */ /* 0x000fe2000bf05270 */
[----:B------:R-:W-:Y:S01]  /*0da0*/  ULDC UR4, c[0x0][0xa10] ;  /* 0x0002840000047ab9 */ /* 0x000fe20000000800 */
[----:B------:R-:W-:Y:S01]  /*0db0*/  ULDC UR44, c[0x0][0xa1c] ;  /* 0x00028700002c7ab9 */ /* 0x000fe20000000800 */
[----:B------:R-:W-:Y:S02]  /*0dc0*/  UISETP.NE.AND UP1, UPT, UR4, 0x1, UPT ;  /* 0x000000010400788c */ /* 0x000fe4000bf25270 */
[----:B------:R-:W-:-:S06]  /*0dd0*/  UISETP.NE.AND UP2, UPT, UR50, 0x1, UPT ;  /* 0x000000013200788c */ /* 0x000fcc000bf45270 */
[----:B------:R-:W-:Y:S01]  /*0de0*/  @UP0 ULDC.64 UR6, c[0x0][0xa08] ;  /* 0x0002820000060ab9 */ /* 0x000fe20000000a00 */
[----:B------:R-:W-:Y:S01]  /*0df0*/  PLOP3.LUT P0, PT, PT, PT, UP2, 0x80, 0x0 ;  /* 0x000000000000781c */ /* 0x000fe20003f0f028 */
[----:B------:R-:W-:-:S03]  /*0e00*/  UIMAD.WIDE.U32 UR4, UR38, UR6, URZ ;  /* 0x00000006260472a5 */ /* 0x000fc6000f8e003f */
[----:B------:R-:W-:Y:S01]  /*0e10*/  @UP1 ULDC UR6, c[0x0][0xa18] ;  /* 0x0002860000061ab9 */ /* 0x000fe20000000800 */
[----:B------:R-:W-:Y:S02]  /*0e20*/  @UP0 USHF.R.U32.HI UR38, URZ, UR7, UR5 ;  /* 0x000000073f260299 */ /* 0x000fe40008011605 */
[----:B------:R-:W-:Y:S01]  /*0e30*/  UISETP.NE.AND UP0, UPT, UR44, 0x1, UPT ;  /* 0x000000012c00788c */ /* 0x000fe2000bf05270 */
[----:B------:R-:W-:Y:S02]  /*0e40*/  @UP1 ULDC UR4, c[0x0][0xa14] ;  /* 0x0002850000041ab9 */ /* 0x000fe40000000800 */
[----:B------:R-:W-:Y:S02]  /*0e50*/  UIMAD.WIDE.U32 UR4, UR38, UR4, URZ ;  /* 0x00000004260472a5 */ /* 0x000fe4000f8e003f */
[----:B------:R-:W-:Y:S01]  /*0e60*/  IADD3 R0, RZ, -UR38, RZ ;  /* 0x80000026ff007c10 */ /* 0x000fe2000fffe0ff */
[----:B------:R-:W-:Y:S01]  /*0e70*/  UMOV UR37, UR38 ;  /* 0x0000002600257c82 */ /* 0x000fe20008000000 */
[----:B------:R-:W-:-:S03]  /*0e80*/  @UP1 USHF.R.U32.HI UR37, URZ, UR6, UR5 ;  /* 0x000000063f251299 */ /* 0x000fc60008011605 */
[----:B------:R-:W-:Y:S01]  /*0e90*/  IMAD R0, R0, UR8, R17 ;  /* 0x0000000800007c24 */ /* 0x000fe2000f8e0211 */
[----:B------:R-:W-:Y:S02]  /*0ea0*/  @UP0 ULDC.64 UR6, c[0x0][0xa20] ;  /* 0x0002880000060ab9 */ /* 0x000fe40000000a00 */
[----:B------:R-:W-:Y:S02]  /*0eb0*/  UIMAD.WIDE.U32 UR4, UR37, UR6, URZ ;  /* 0x00000006250472a5 */ /* 0x000fe4000f8e003f */
[----:B------:R-:W-:Y:S01]  /*0ec0*/  R2UR UR42, R0 ;  /* 0x00000000002a72ca */ /* 0x000fe200000e0000 */
[----:B------:R-:W-:Y:S01]  /*0ed0*/  UMOV UR6, UR37 ;  /* 0x0000002500067c82 */ /* 0x000fe20008000000 */
[----:B------:R-:W-:-:S04]  /*0ee0*/  @UP0 USHF.R.U32.HI UR6, URZ, UR7, UR5 ;  /* 0x000000073f060299 */ /* 0x000fc80008011605 */
[----:B------:R-:W-:-:S04]  /*0ef0*/  UIADD3 UR4, -UR6, URZ, URZ ;  /* 0x0000003f06047290 */ /* 0x000fc8000fffe13f */
[----:B------:R-:W-:Y:S01]  /*0f00*/  UIMAD UR44, UR44, UR4, UR37 ;  /* 0x000000042c2c72a4 */ /* 0x000fe2000f8e0225 */
[----:B--234-:R-:W-:Y:S11]  /*0f10*/  @!P0 BRA `(.L_x_8) ;  /* 0x0000000000688947 */ /* 0x01cff60003800000 */
[----:B------:R-:W-:-:S06]  /*0f20*/  UISETP.NE.AND UP0, UPT, UR50, 0x2, UPT ;  /* 0x000000023200788c */ /* 0x000fcc000bf05270 */
[----:B------:R-:W-:-:S13]  /*0f30*/  PLOP3.LUT P1, PT, PT, PT, UP0, 0x80, 0x0 ;  /* 0x000000000000781c */ /* 0x000fda0003f2f008 */
[----:B------:R-:W-:Y:S05]  /*0f40*/  @!P1 BRA `(.L_x_9) ;  /* 0x0000000000449947 */ /* 0x000fea0003800000 */
[----:B------:R-:W-:-:S06]  /*0f50*/  UISETP.NE.AND UP0, UPT, UR50, 0x3, UPT ;  /* 0x000000033200788c */ /* 0x000fcc000bf05270 */
[----:B------:R-:W-:-:S13]  /*0f60*/  PLOP3.LUT P1, PT, PT, PT, UP0, 0x80, 0x0 ;  /* 0x000000000000781c */ /* 0x000fda0003f2f008 */
[----:B------:R-:W-:Y:S05]  /*0f70*/  @!P1 BRA `(.L_x_10) ;  /* 0x0000000000249947 */ /* 0x000fea0003800000 */
[----:B------:R-:W-:-:S06]  /*0f80*/  UISETP.NE.AND UP0, UPT, UR50, 0x4, UPT ;  /* 0x000000043200788c */ /* 0x000fcc000bf05270 */
[----:B------:R-:W-:-:S13]  /*0f90*/  PLOP3.LUT P1, PT, PT, PT, UP0, 0x80, 0x0 ;  /* 0x000000000000781c */ /* 0x000fda0003f2f008 */
[----:B------:R-:W-:Y:S05]  /*0fa0*/  @P1 BRA `(.L_x_11) ;  /* 0x0000000000541947 */ /* 0x000fea0003800000 */
[----:B------:R-:W-:Y:S02]  /*0fb0*/  UIADD3 UR4, UR45, -0x1, URZ ;  /* 0xffffffff2d047890 */ /* 0x000fe4000fffe03f */
[----:B------:R-:W-:Y:S02]  /*0fc0*/  ULOP3.LUT UR45, UR45, 0x1, URZ, 0xc, !UPT ;  /* 0x000000012d2d7892 */ /* 0x000fe4000f8e0c3f */
[----:B------:R-:W-:-:S04]  /*0fd0*/  ULOP3.LUT UR4, UR4, 0x2, URZ, 0xc0, !UPT ;  /* 0x0000000204047892 */ /* 0x000fc8000f8ec03f */
[----:B------:R-:W-:-:S04]  /*0fe0*/  USHF.R.U32.HI UR4, URZ, 0x1, UR4 ;  /* 0x000000013f047899 */ /* 0x000fc80008011604 */
[----:B------:R-:W-:Y:S01]  /*0ff0*/  ULOP3.LUT UR39, UR39, UR4, URZ, 0x3c, !UPT ;  /* 0x0000000427277292 */ /* 0x000fe2000f8e3c3f */
[----:B------:R-:W-:Y:S11]  /*1000*/  BRA `(.L_x_11) ;  /* 0x00000000003c7947 */ /* 0x000ff60003800000 */
.L_x_10:
[----:B------:R-:W-:Y:S02]  /*1010*/  ULOP3.LUT UP0, URZ, UR45, 0x2, URZ, 0xc0, !UPT ;  /* 0x000000022d3f7892 */ /* 0x000fe4000f80c03f */
[----:B------:R-:W-:Y:S02]  /*1020*/  ULOP3.LUT UR45, UR45, 0x1, URZ, 0xc0, !UPT ;  /* 0x000000012d2d7892 */ /* 0x000fe4000f8ec03f */
[----:B------:R-:W-:-:S04]  /*1030*/  USEL UR4, URZ, 0x1, UP0 ;  /* 0x000000013f047887 */ /* 0x000fc80008000000 */
[----:B------:R-:W-:Y:S01]  /*1040*/  ULOP3.LUT UR39, UR39, UR4, URZ, 0x3c, !UPT ;  /* 0x0000000427277292 */ /* 0x000fe2000f8e3c3f */
[----:B------:R-:W-:Y:S11]  /*1050*/  BRA `(.L_x_11) ;  /* 0x0000000000287947 */ /* 0x000ff60003800000 */
.L_x_9:
[----:B------:R-:W-:Y:S02]  /*1060*/  UIADD3 UR4, UR45, 0x1, URZ ;  /* 0x000000012d047890 */ /* 0x000fe4000fffe03f */
[----:B------:R-:W-:Y:S02]  /*1070*/  ULOP3.LUT UR45, UR45, 0x1, URZ, 0xc, !UPT ;  /* 0x000000012d2d7892 */ /* 0x000fe4000f8e0c3f */
[----:B------:R-:W-:-:S04]  /*1080*/  UISETP.GT.U32.AND UP0, UPT, UR4, 0x1, UPT ;  /* 0x000000010400788c */ /* 0x000fc8000bf04070 */
[----:B------:R-:W-:-:S04]  /*1090*/  USEL UR4, URZ, 0x1, !UP0 ;  /* 0x000000013f047887 */ /* 0x000fc8000c000000 */
[----:B------:R-:W-:Y:S01]  /*10a0*/  ULOP3.LUT UR39, UR39, UR4, URZ, 0x3c, !UPT ;  /* 0x0000000427277292 */ /* 0x000fe2000f8e3c3f */
[----:B------:R-:W-:Y:S11]  /*10b0*/  BRA `(.L_x_11) ;  /* 0x0000000000107947 */ /* 0x000ff60003800000 */
.L_x_8:
[----:B------:R-:W-:Y:S02]  /*10c0*/  UISETP.GT.U32.AND UP0, UPT, UR45, 0x1, UPT ;  /* 0x000000012d00788c */ /* 0x000fe4000bf04070 */
[----:B------:R-:W-:Y:S02]  /*10d0*/  ULOP3.LUT UR45, UR45, 0x1, URZ, 0xc0, !UPT ;  /* 0x000000012d2d7892 */ /* 0x000fe4000f8ec03f */
[----:B------:R-:W-:-:S04]  /*10e0*/  USEL UR4, URZ, 0x1, !UP0 ;  /* 0x000000013f047887 */ /* 0x000fc8000c000000 */
[----:B------:R-:W-:-:S12]  /*10f0*/  ULOP3.LUT UR39, UR39, UR4, URZ, 0x3c, !UPT ;  /* 0x0000000427277292 */ /* 0x000fd8000f8e3c3f */
.L_x_11:
[----:B------:R-:W-:Y:S05]  /*1100*/  @!P0 BRA `(.L_x_12) ;  /* 0x00000000003c8947 */ /* 0x000fea0003800000 */
        /* <DEDUP_REMOVED lines=9> */
[----:B------:R-:W-:Y:S01]  /*11a0*/  ULEA UR42, UR42, 0x3, 0x1 ;  /* 0x000000032a2a7891 */ /* 0x000fe2000f8e083f */
[----:B------:R-:W-:Y:S11]  /*11b0*/  BRA `(.L_x_15) ;  /* 0x0000000000147947 */ /* 0x000ff60003800000 */
.L_x_14:
[----:B------:R-:W-:Y:S01]  /*11c0*/  ULEA UR42, UR42, 0x2, 0x1 ;  /* 0x000000022a2a7891 */ /* 0x000fe2000f8e083f */
[----:B------:R-:W-:Y:S11]  /*11d0*/  BRA `(.L_x_15) ;  /* 0x00000000000c7947 */ /* 0x000ff60003800000 */
.L_x_13:
[----:B------:R-:W-:Y:S01]  /*11e0*/  ULEA UR42, UR42, 0x1, 0x1 ;  /* 0x000000012a2a7891 */ /* 0x000fe2000f8e083f */
[----:B------:R-:W-:Y:S11]  /*11f0*/  BRA `(.L_x_15) ;  /* 0x0000000000047947 */ /* 0x000ff60003800000 */
.L_x_12:
[----:B------:R-:W-:-:S12]  /*1200*/  USHF.L.U32 UR42, UR42, 0x1, URZ ;  /* 0x000000012a2a7899 */ /* 0x000fd8000800063f */
.L_x_15:
[----:B------:R-:W-:-:S04]  /*1210*/  ULOP3.LUT UR4, UR48, 0x1, URZ, 0xfc, !UPT ;  /* 0x0000000130047892 */ /* 0x000fc8000f8efc3f */
[----:B------:R-:W-:-:S06]  /*1220*/  UISETP.NE.AND UP0, UPT, UR4, 0x3, UPT ;  /* 0x000000030400788c */ /* 0x000fcc000bf05270 */
[----:B------:R-:W-:-:S13]  /*1230*/  PLOP3.LUT P0, PT, PT, PT, UP0, 0x80, 0x0 ;  /* 0x000000000000781c */ /* 0x000fda0003f0f008 */
[----:B------:R-:W-:Y:S05]  /*1240*/  @!P0 BRA `(.L_x_16) ;  /* 0x0000000000048947 */ /* 0x000fea0003800000 */
[----:B------:R-:W-:Y:S01]  /*1250*/  BPT.TRAP 0x1 ;  /* 0x000000040000795c */ /* 0x000fe20000300000 */
.L_x_16:
[----:B------:R-:W-:Y:S01]  /*1260*/  ULEA UR4, UR45, UR36, 0x3 ;  /* 0x000000242d047291 */ /* 0x000fe2000f8e183f */
[----:B------:R-:W-:Y:S01]  /*1270*/  MOV R0, UR39 ;  /* 0x0000002700007c02 */ /* 0x000fe20008000f00 */
[----:B------:R-:W-:-:S03]  /*1280*/  UISETP.NE.AND UP0, UPT, UR47, 0x3, UPT ;  /* 0x000000032f00788c */ /* 0x000fc6000bf05270 */
[----:B------:R-:W-:-:S03]  /*1290*/  SHF.L.U32 R0, R0, 0x1f, RZ ;  /* 0x0000001f00007819 */ /* 0x000fc600000006ff */
[----:B------:R-:W-:Y:S01]  /*12a0*/  PLOP3.LUT P0, PT, PT, PT, UP0, 0x80, 0x0 ;  /* 0x000000000000781c */ /* 0x000fe20003f0f008 */
[----:B------:R-:W1:Y:S02]  /*12b0*/  SYNCS.PHASECHK.TRANS64.TRYWAIT P1, [UR4+0x20250], R0 ;  /* 0x02025000ff0075a7 */ /* 0x000e640008020144 */
[----:B-1----:R-:W-:Y:S10]  /*12c0*/  @!P1 BRA `(.L_x_17) ;  /* 0x000000a000909947 */ /* 0x002ff40003800000 */
.L_x_115:
[----:B------:R-:W-:Y:S05]  /*12d0*/  @!P0 BRA `(.L_x_18) ;  /* 0x0000000000048947 */ /* 0x000fea0003800000 */
[----:B------:R-:W-:Y:S01]  /*12e0*/  BPT.TRAP 0x1 ;  /* 0x000000040000795c */ /* 0x000fe20000300000 */
.L_x_18:
[----:B------:R-:W-:Y:S01]  /*12f0*/  ULEA UR28, UR51, UR36, 0x3 ;  /* 0x00000024331c7291 */ /* 0x000fe2000f8e183f */
[----:B-1----:R-:W-:Y:S01]  /*1300*/  SHF.L.U32 R0, R22, 0x1f, RZ ;  /* 0x0000001f16007819 */ /* 0x002fe200000006ff */
[----:B------:R-:W-:Y:S01]  /*1310*/  UIADD3 UR29, UR36, 0x20290, URZ ;  /* 0x00020290241d7890 */ /* 0x000fe2000fffe03f */
[----:B------:R-:W-:Y:S01]  /*1320*/  SHF.L.U32 R3, R23, 0x1f, RZ ;  /* 0x0000001f17037819 */ /* 0x000fe200000006ff */
[----:B------:R-:W-:Y:S02]  /*1330*/  ULEA UR27, UR50, 0xfffffff8, 0x3 ;  /* 0xfffffff8321b7891 */ /* 0x000fe4000f8e183f */
[----:B------:R-:W-:Y:S02]  /*1340*/  ULEA UR24, UR50, UR29, 0x3 ;  /* 0x0000001d32187291 */ /* 0x000fe4000f8e183f */
[----:B------:R-:W-:Y:S01]  /*1350*/  ULOP3.LUT UR27, UR27, 0x8, URZ, 0xc, !UPT ;  /* 0x000000081b1b7892 */ /* 0x000fe2000f8e0c3f */
[----:B------:R-:W1:Y:S02]  /*1360*/  SYNCS.PHASECHK.TRANS64.TRYWAIT P1, [UR28+0x20200], R0 ;  /* 0x02020000ff0075a7 */ /* 0x000e64000802015c */
[----:B-1----:R-:W-:Y:S09]  /*1370*/  @!P1 BRA `(.L_x_19) ;  /* 0x000000a0007c9947 */ /* 0x002ff20003800000 */
.L_x_116:
[----:B------:R-:W2:Y:S02]  /*1380*/  SYNCS.PHASECHK.TRANS64.TRYWAIT P1, [UR24+-0x8], R3 ;  /* 0xfffff803ff0075a7 */ /* 0x000ea40008020158 */
[----:B--2---:R-:W-:Y:S05]  /*1390*/  @!P1 BRA `(.L_x_20) ;  /* 0x000000a0008c9947 */ /* 0x004fea0003800000 */
.L_x_117:
[----:B------:R-:W-:Y:S01]  /*13a0*/  UIADD3 UR4, UR36, 0x5000, URZ ;  /* 0x0000500024047890 */ /* 0x000fe2000fffe03f */
[----:B------:R-:W-:Y:S01]  /*13b0*/  WARPGROUP.ARRIVE ;  /* 0x00000000000079c5 */ /* 0x000fe20000000000 */
[----:B------:R-:W-:Y:S02]  /*13c0*/  USHF.R.U32.HI UR5, URZ, 0x4, UR36 ;  /* 0x000000043f057899 */ /* 0x000fe40008011624 */
[----:B------:R-:W-:Y:S02]  /*13d0*/  USHF.R.U32.HI UR4, URZ, 0x4, UR4 ;  /* 0x000000043f047899 */ /* 0x000fe40008011604 */
[----:B------:R-:W-:Y:S02]  /*13e0*/  ULOP3.LUT UR5, UR5, 0x3fff, URZ, 0xc0, !UPT ;  /* 0x00003fff05057892 */ /* 0x000fe4000f8ec03f */
[----:B------:R-:W-:Y:S02]  /*13f0*/  ULOP3.LUT UR25, UR4, 0x3fff, URZ, 0xc0, !UPT ;  /* 0x00003fff04197892 */ /* 0x000fe4000f8ec03f */
[----:B------:R-:W-:-:S02]  /*1400*/  ULOP3.LUT UR5, UR5, 0x10000, URZ, 0xfc, !UPT ;  /* 0x0001000005057892 */ /* 0x000fc4000f8efc3f */
[----:B------:R-:W-:Y:S02]  /*1410*/  ULOP3.LUT UR26, UR25, 0x10000, URZ, 0xfc, !UPT ;  /* 0x00010000191a7892 */ /* 0x000fe4000f8efc3f */
[----:B------:R-:W-:Y:S02]  /*1420*/  UIMAD UR20, UR45, 0x280, UR5 ;  /* 0x000002802d1478a4 */ /* 0x000fe4000f8e0205 */
[----:B------:R-:W-:Y:S01]  /*1430*/  UIMAD UR22, UR51, 0x500, UR26 ;  /* 0x00000500331678a4 */ /* 0x000fe2000f8e021a */
[----:B------:R-:W-:Y:S01]  /*1440*/  UMOV UR21, 0xc0000010 ;  /* 0xc000001000157882 */ /* 0x000fe20000000000 */
[----:B------:R-:W-:Y:S01]  /*1450*/  UMOV UR23, 0xc0000010 ;  /* 0xc000001000177882 */ /* 0x000fe20000000000 */
[----:B------:R-:W-:Y:S02]  /*1460*/  UIADD3 UR4, UR20, 0x80, URZ ;  /* 0x0000008014047890 */ /* 0x000fe4000fffe03f */
[----:B------:R-:W-:Y:S01]  /*1470*/  UIADD3 UR6, UR22, 0x100, URZ ;  /* 0x0000010016067890 */ /* 0x000fe2000fffe03f */
[----:B------:R-:W-:-:S03]  /*1480*/  UMOV UR5, 0xc0000010 ;  /* 0xc000001000057882 */ /* 0x000fc60000000000 */
[----:B------:R-:W-:Y:S01]  /*1490*/  HGMMA.64x128x16.F32 R24, gdesc[UR20], RZ, !UPT, gsb0 ;  /* 0x01e00000141879f0 */ /* 0x000fe2000c0008ff */
[----:B------:R-:W-:Y:S01]  /*14a0*/  UMOV UR7, 0xc0000010 ;  /* 0xc000001000077882 */ /* 0x000fe20000000000 */
[----:B------:R-:W-:Y:S02]  /*14b0*/  UIADD3 UR8, UR20, 0x100, URZ ;  /* 0x0000010014087890 */ /* 0x000fe4000fffe03f */
[----:B------:R-:W-:Y:S01]  /*14c0*/  UIADD3 UR10, UR22, 0x200, URZ ;  /* 0x00000200160a7890 */ /* 0x000fe2000fffe03f */
[----:B------:R-:W-:Y:S01]  /*14d0*/  UMOV UR9, 0xc0000010 ;  /* 0xc000001000097882 */ /* 0x000fe20000000000 */
[----:B------:R-:W-:Y:S01]  /*14e0*/  UMOV UR11, 0xc0000010 ;  /* 0xc0000010000b7882 */ /* 0x000fe20000000000 */
[----:B------:R-:W-:Y:S02]  /*14f0*/  UIADD3 UR12, UR20, 0x180, URZ ;  /* 0x00000180140c7890 */ /* 0x000fe4000fffe03f */
[----:B------:R-:W-:Y:S01]  /*1500*/  UIADD3 UR14, UR22, 0x300, URZ ;  /* 0x00000300160e7890 */ /* 0x000fe2000fffe03f */
[----:B------:R-:W-:Y:S01]  /*1510*/  UMOV UR13, 0xc0000010 ;  /* 0xc0000010000d7882 */ /* 0x000fe20000000000 */
[----:B------:R-:W-:Y:S01]  /*1520*/  UMOV UR15, 0xc0000010 ;  /* 0xc0000010000f7882 */ /* 0x000fe20000000000 */
[----:B------:R-:W-:-:S02]  /*1530*/  UIADD3 UR16, UR20, 0x200, URZ ;  /* 0x0000020014107890 */ /* 0x000fc4000fffe03f */
[----:B------:R-:W-:Y:S01]  /*1540*/  UIADD3 UR18, UR22, 0x400, URZ ;  /* 0x0000040016127890 */ /* 0x000fe2000fffe03f */
[----:B------:R-:W-:Y:S01]  /*1550*/  UMOV UR17, 0xc0000010 ;  /* 0xc000001000117882 */ /* 0x000fe20000000000 */
[----:B------:R-:W-:Y:S01]  /*1560*/  UMOV UR19, 0xc0000010 ;  /* 0xc000001000137882 */ /* 0x000fe20000000000 */
[----:B------:R-:W-:Y:S02]  /*1570*/  WARPGROUP.DEPBAR.LE gsb0, 0x0 ;  /* 0x00008000000079c5 */ /* 0x000fe40000010000 */
[----:B------:R-:W-:-:S06]  /*1580*/  WARPGROUP.ARRIVE ;  /* 0x00000000000079c5 */ /* 0x000fcc0000000000 */
[----:B------:R-:W-:Y:S01]  /*1590*/  HGMMA.64x128x16.F32 R24, gdesc[UR4], R24, gsb0 ;  /* 0x01e00000041879f0 */ /* 0x000fe20008000818 */
[----:B------:R-:W-:Y:S02]  /*15a0*/  ULDC UR6, c[0x0][0x604] ;  /* 0x0001810000067ab9 */ /* 0x000fe40000000800 */
[----:B------:R-:W-:Y:S02]  /*15b0*/  WARPGROUP.DEPBAR.LE gsb0, 0x0 ;  /* 0x00008000000079c5 */ /* 0x000fe40000010000 */
[----:B------:R-:W-:-:S07]  /*15c0*/  WARPGROUP.ARRIVE ;  /* 0x00000000000079c5 */ /* 0x000fce0000000000 */
[----:B------:R-:W-:Y:S03]  /*15d0*/  HGMMA.64x128x16.F32 R24, gdesc[UR8], R24, gsb0 ;  /* 0x01e00000081879f0 */ /* 0x000fe60008000818 */
[----:B------:R-:W-:Y:S02]  /*15e0*/  WARPGROUP.DEPBAR.LE gsb0, 0x0 ;  /* 0x00008000000079c5 */ /* 0x000fe40000010000 */
[----:B------:R-:W-:-:S07]  /*15f0*/  WARPGROUP.ARRIVE ;  /* 0x00000000000079c5 */ /* 0x000fce0000000000 */
[----:B------:R-:W-:Y:S03]  /*1600*/  HGMMA.64x128x16.F32 R24, gdesc[UR12], R24, gsb0 ;  /* 0x01e000000c1879f0 */ /* 0x000fe60008000818 */
[----:B------:R-:W-:Y:S02]  /*1610*/  WARPGROUP.DEPBAR.LE gsb0, 0x0 ;  /* 0x00008000000079c5 */ /* 0x000fe40000010000 */
[----:B------:R-:W-:-:S07]  /*1620*/  WARPGROUP.ARRIVE ;  /* 0x00000000000079c5 */ /* 0x000fce0000000000 */
[----:B------:R-:W-:Y:S03]  /*1630*/  HGMMA.64x128x16.F32 R24, gdesc[UR16], R24, gsb0 ;  /* 0x01e00000101879f0 */ /* 0x000fe60008000818 */
[----:B------:R-:W-:Y:S02]  /*1640*/  WARPGROUP.DEPBAR.LE gsb0, 0x0 ;  /* 0x00008000000079c5 */ /* 0x000fe40000010000 */
[----:B-1----:R-:W-:-:S04]  /*1650*/  FMNMX R3, R24, R25, !PT ;  /* 0x0000001918037209 */ /* 0x002fc80007800000 */
[----:B------:R-:W-:-:S04]  /*1660*/  FMNMX R0, R28, R3, !PT ;  /* 0x000000031c007209 */ /* 0x000fc80007800000 */
        /* <DEDUP_REMOVED lines=28> */
[----:B------:R-:W-:-:S05]  /*1830*/  FMNMX R0, R85, R0, !PT ;  /* 0x0000000055007209 */ /* 0x000fca0007800000 */
[----:B------:R-:W1:Y:S02]  /*1840*/  SHFL.BFLY PT, R3, R0, 0x1, 0x1f ;  /* 0x0c201f0000037f89 */ /* 0x000e6400000e0000 */
[----:B-1----:R-:W-:-:S05]  /*1850*/  FMNMX R3, R0, R3, !PT ;  /* 0x0000000300037209 */ /* 0x002fca0007800000 */
[----:B------:R-:W1:Y:S02]  /*1860*/  SHFL.BFLY PT, R4, R3, 0x2, 0x1f ;  /* 0x0c401f0003047f89 */ /* 0x000e6400000e0000 */
[----:B-1----:R-:W-:Y:S02]  /*1870*/  FMNMX R4, R3, R4, !PT ;  /* 0x0000000403047209 */ /* 0x002fe40007800000 */
[----:B------:R-:W-:Y:S02]  /*1880*/  FMNMX R3, R26, R27, !PT ;  /* 0x0000001b1a037209 */ /* 0x000fe40007800000 */
[----:B------:R-:W-:Y:S02]  /*1890*/  FSETP.NEU.AND P1, PT, R4, -INF , PT ;  /* 0xff8000000400780b */ /* 0x000fe40003f2d000 */
[----:B------:R-:W-:Y:S02]  /*18a0*/  FMNMX R0, R30, R3, !PT ;  /* 0x000000031e007209 */ /* 0x000fe40007800000 */
[----:B------:R-:W-:-:S02]  /*18b0*/  FSEL R5, R4, RZ, P1 ;  /* 0x000000ff04057208 */ /* 0x000fc40000800000 */
[----:B------:R-:W-:-:S03]  /*18c0*/  FMNMX R3, R31, R0, !PT ;  /* 0x000000001f037209 */ /* 0x000fc60007800000 */
[----:B------:R-:W-:Y:S01]  /*18d0*/  FMUL R20, R5, UR6 ;  /* 0x0000000605147c20 */ /* 0x000fe20008400000 */
[----:B------:R-:W-:-:S03]  /*18e0*/  FMNMX R0, R34, R3, !PT ;  /* 0x0000000322007209 */ /* 0x000fc60007800000 */
[--C-:B------:R-:W-:Y:S01]  /*18f0*/  FFMA R24, R24, UR6, -R20.reuse ;  /* 0x0000000618187c23 */ /* 0x100fe20008000814 */
[--C-:B------:R-:W-:Y:S01]  /*1900*/  FFMA R6, R28, UR6, -R20.reuse ;  /* 0x000000061c067c23 */ /* 0x100fe20008000814 */
[--C-:B------:R-:W-:Y:S01]  /*1910*/  FFMA R8, R36, UR6, -R20.reuse ;  /* 0x0000000624087c23 */ /* 0x100fe20008000814 */
[----:B------:R-:W-:Y:S01]  /*1920*/  FMNMX R3, R35, R0, !PT ;  /* 0x0000000023037209 */ /* 0x000fe20007800000 */
[--C-:B------:R-:W-:Y:S01]  /*1930*/  FFMA R9, R29, UR6, -R20.reuse ;  /* 0x000000061d097c23 */ /* 0x100fe20008000814 */
[----:B------:R-:W-:Y:S01]  /*1940*/  FSETP.GEU.AND P5, PT, R24, -126, PT ;  /* 0xc2fc00001800780b */ /* 0x000fe20003fae000 */
[--C-:B------:R-:W-:Y:S01]  /*1950*/  FFMA R11, R33, UR6, -R20.reuse ;  /* 0x00000006210b7c23 */ /* 0x100fe20008000814 */
[----:B------:R-:W-:Y:S01]  /*1960*/  FSETP.GEU.AND P2, PT, R6, -126, PT ;  /* 0xc2fc00000600780b */ /* 0x000fe20003f4e000 */
[--C-:B------:R-:W-:Y:S01]  /*1970*/  FFMA R7, R25, UR6, -R20.reuse ;  /* 0x0000000619077c23 */ /* 0x100fe20008000814 */
[----:B------:R-:W-:Y:S01]  /*1980*/  FMNMX R0, R38, R3, !PT ;  /* 0x0000000326007209 */ /* 0x000fe20007800000 */
        /* <DEDUP_REMOVED lines=8> */
[----:B------:R-:W-:Y:S01]  /*1a10*/  @!P5 FMUL R24, R24, 0.5 ;  /* 0x3f0000001818d820 */ /* 0x000fe20000400000 */
[----:B------:R-:W-:Y:S01]  /*1a20*/  FSETP.GEU.AND P3, PT, R7, -126, PT ;  /* 0xc2fc00000700780b */ /* 0x000fe20003f6e000 */
[----:B------:R-:W-:Y:S01]  /*1a30*/  @!P2 FMUL R6, R6, 0.5 ;  /* 0x3f0000000606a820 */ /* 0x000fe20000400000 */
[----:B------:R-:W-:Y:S01]  /*1a40*/  FMNMX R3, R43, R0, !PT ;  /* 0x000000002b037209 */ /* 0x000fe20007800000 */
[--C-:B------:R-:W-:Y:S01]  /*1a50*/  FFMA R21, R45, UR6, -R20.reuse ;  /* 0x000000062d157c23 */ /* 0x100fe20008000814 */
[----:B------:R-:W-:Y:S01]  /*1a60*/  FSETP.GEU.AND P6, PT, R28, -126, PT ;  /* 0xc2fc00001c00780b */ /* 0x000fe20003fce000 */
[----:B------:R-:W1:Y:S01]  /*1a70*/  MUFU.EX2 R24, R24 ;  /* 0x0000001800187308 */ /* 0x000e620000000800 */
[----:B------:R-:W-:Y:S01]  /*1a80*/  FMNMX R0, R46, R3, !PT ;  /* 0x000000032e007209 */ /* 0x000fe20007800000 */
[----:B------:R-:W-:Y:S01]  /*1a90*/  @!P4 FMUL R9, R9, 0.5 ;  /* 0x3f0000000909c820 */ /* 0x000fe20000400000 */
[--C-:B------:R-:W-:Y:S01]  /*1aa0*/  FFMA R13, R37, UR6, -R20.reuse ;  /* 0x00000006250d7c23 */ /* 0x100fe20008000814 */
[----:B------:R-:W-:Y:S01]  /*1ab0*/  @!P1 FMUL R11, R11, 0.5 ;  /* 0x3f0000000b0b9820 */ /* 0x000fe20000400000 */
[----:B------:R-:W-:Y:S01]  /*1ac0*/  FMNMX R3, R47, R0, !PT ;  /* 0x000000002f037209 */ /* 0x000fe20007800000 */
[--C-:B------:R-:W-:Y:S01]  /*1ad0*/  FFMA R10, R44, UR6, -R20.reuse ;  /* 0x000000062c0a7c23 */ /* 0x100fe20008000814 */
[--C-:B------:R-:W-:Y:S01]  /*1ae0*/  FFMA R12, R52, UR6, -R20.reuse ;  /* 0x00000006340c7c23 */ /* 0x100fe20008000814 */
[----:B------:R-:W2:Y:S01]  /*1af0*/  MUFU.EX2 R6, R6 ;  /* 0x0000000600067308 */ /* 0x000ea20000000800 */
[----:B------:R-:W-:Y:S01]  /*1b00*/  FMNMX R0, R50, R3, !PT ;  /* 0x0000000332007209 */ /* 0x000fe20007800000 */
[----:B------:R-:W-:Y:S01]  /*1b10*/  @!P3 FMUL R7, R7, 0.5 ;  /* 0x3f0000000707b820 */ /* 0x000fe20000400000 */
[--C-:B------:R-:W-:Y:S01]  /*1b20*/  FFMA R37, R60, UR6, -R20.reuse ;  /* 0x000000063c257c23 */ /* 0x100fe20008000814 */
[----:B------:R-:W-:Y:S01]  /*1b30*/  @!P6 FMUL R28, R28, 0.5 ;  /* 0x3f0000001c1ce820 */ /* 0x000fe20000400000 */
[----:B------:R-:W-:Y:S01]  /*1b40*/  FMNMX R3, R51, R0, !PT ;  /* 0x0000000033037209 */ /* 0x000fe20007800000 */
[--C-:B------:R-:W-:Y:S01]  /*1b50*/  FFMA R29, R53, UR6, -R20.reuse ;  /* 0x00000006351d7c23 */ /* 0x100fe20008000814 */
[--C-:B------:R-:W-:Y:S01]  /*1b60*/  FFMA R40, R57, UR6, -R20.reuse ;  /* 0x0000000639287c23 */ /* 0x100fe20008000814 */
[----:B------:R-:W3:Y:S01]  /*1b70*/  MUFU.EX2 R9, R9 ;  /* 0x0000000900097308 */ /* 0x000ee20000000800 */
[----:B-1----:R-:W-:Y:S01]  /*1b80*/  @!P5 FMUL R24, R24, R24 ;  /* 0x000000181818d220 */ /* 0x002fe20000400000 */
[----:B------:R-:W-:Y:S01]  /*1b90*/  FSETP.GEU.AND P5, PT, R8, -126, PT ;  /* 0xc2fc00000800780b */ /* 0x000fe20003fae000 */
[--C-:B------:R-:W-:Y:S01]  /*1ba0*/  FFMA R25, R49, UR6, -R20.reuse ;  /* 0x0000000631197c23 */ /* 0x100fe20008000814 */
[----:B------:R-:W-:Y:S01]  /*1bb0*/  FMNMX R0, R54, R3, !PT ;  /* 0x0000000336007209 */ /* 0x000fe20007800000 */
[--C-:B------:R-:W-:Y:S01]  /*1bc0*/  FFMA R33, R56, UR6, -R20.reuse ;  /* 0x0000000638217c23 */ /* 0x100fe20008000814 */
[--C-:B------:R-:W-:Y:S01]  /*1bd0*/  FFMA R64, R64, UR6, -R20.reuse ;  /* 0x0000000640407c23 */ /* 0x100fe20008000814 */
[--C-:B------:R-:W-:Y:S01]  /*1be0*/  FFMA R72, R72, UR6, -R20.reuse ;  /* 0x0000000648487c23 */ /* 0x100fe20008000814 */
[----:B------:R-:W1:Y:S01]  /*1bf0*/  MUFU.EX2 R11, R11 ;  /* 0x0000000b000b7308 */ /* 0x000e620000000800 */
[----:B--2---:R-:W-:Y:S01]  /*1c00*/  @!P2 FMUL R6, R6, R6 ;  /* 0x000000060606a220 */ /* 0x004fe20000400000 */
[----:B------:R-:W-:Y:S01]  /*1c10*/  FSETP.GEU.AND P2, PT, R32, -126, PT ;  /* 0xc2fc00002000780b */ /* 0x000fe20003f4e000 */
[--C-:B------:R-:W-:Y:S01]  /*1c20*/  FFMA R65, R65, UR6, -R20.reuse ;  /* 0x0000000641417c23 */ /* 0x100fe20008000814 */
[----:B------:R-:W-:Y:S01]  /*1c30*/  FMNMX R3, R55, R0, !PT ;  /* 0x0000000037037209 */ /* 0x000fe20007800000 */
[--C-:B------:R-:W-:Y:S01]  /*1c40*/  FFMA R69, R69, UR6, -R20.reuse ;  /* 0x0000000645457c23 */ /* 0x100fe20008000814 */
[--C-:B------:R-:W-:Y:S01]  /*1c50*/  FFMA R14, R61, UR6, -R20.reuse ;  /* 0x000000063d0e7c23 */ /* 0x100fe20008000814 */
[----:B------:R-:W-:Y:S01]  /*1c60*/  @!P5 FMUL R8, R8, 0.5 ;  /* 0x3f0000000808d820 */ /* 0x000fe20000400000 */
[----:B------:R-:W2:Y:S01]  /*1c70*/  MUFU.EX2 R7, R7 ;  /* 0x0000000700077308 */ /* 0x000ea20000000800 */
[----:B------:R-:W-:Y:S01]  /*1c80*/  FMNMX R0, R58, R3, !PT ;  /* 0x000000033a007209 */ /* 0x000fe20007800000 */
[----:B---3--:R-:W-:Y:S01]  /*1c90*/  @!P4 FMUL R9, R9, R9 ;  /* 0x000000090909c220 */ /* 0x008fe20000400000 */
[----:B------:R-:W-:Y:S01]  /*1ca0*/  FSETP.GEU.AND P4, PT, R15, -126, PT ;  /* 0xc2fc00000f00780b */ /* 0x000fe20003f8e000 */
[--C-:B------:R-:W-:Y:S01]  /*1cb0*/  FFMA R76, R76, UR6, -R20.reuse ;  /* 0x000000064c4c7c23 */ /* 0x100fe20008000814 */
[----:B------:R-:W-:Y:S01]  /*1cc0*/  FMNMX R3, R59, R0, !PT ;  /* 0x000000003b037209 */ /* 0x000fe20007800000 */
[--C-:B------:R-:W-:Y:S01]  /*1cd0*/  FFMA R81, R81, UR6, -R20.reuse ;  /* 0x0000000651517c23 */ /* 0x100fe20008000814 */
[----:B------:R-:W-:Y:S01]  /*1ce0*/  @!P2 FMUL R32, R32, 0.5 ;  /* 0x3f0000002020a820 */ /* 0x000fe20000400000 */
[----:B------:R-:W3:Y:S01]  /*1cf0*/  MUFU.EX2 R8, R8 ;  /* 0x0000000800087308 */ /* 0x000ee20000000800 */
[----:B------:R-:W-:Y:S01]  /*1d00*/  FMNMX R0, R62, R3, !PT ;  /* 0x000000033e007209 */ /* 0x000fe20007800000 */
[----:B-1----:R-:W-:Y:S01]  /*1d10*/  @!P1 FMUL R11, R11, R11 ;  /* 0x0000000b0b0b9220 */ /* 0x002fe20000400000 */
[----:B------:R-:W-:Y:S01]  /*1d20*/  FSETP.GEU.AND P1, PT, R21, -126, PT ;  /* 0xc2fc00001500780b */ /* 0x000fe20003f2e000 */
[--C-:B------:R-:W-:Y:S01]  /*1d30*/  FFMA R68, R68, UR6, -R20.reuse ;  /* 0x0000000644447c23 */ /* 0x100fe20008000814 */
[----:B------:R-:W-:Y:S01]  /*1d40*/  FMNMX R3, R63, R0, !PT ;  /* 0x000000003f037209 */ /* 0x000fe20007800000 */
[--C-:B------:R-:W-:Y:S01]  /*1d50*/  FFMA R77, R77, UR6, -R20.reuse ;  /* 0x000000064d4d7c23 */ /* 0x100fe20008000814 */
[--C-:B------:R-:W-:Y:S01]  /*1d60*/  FFMA R73, R73, UR6, -R20.reuse ;  /* 0x0000000649497c23 */ /* 0x100fe20008000814 */
[----:B------:R-:W1:Y:S01]  /*1d70*/  MUFU.EX2 R28, R28 ;  /* 0x0000001c001c7308 */ /* 0x000e620000000800 */
[----:B--2---:R-:W-:Y:S01]  /*1d80*/  @!P3 FMUL R7, R7, R7 ;  /* 0x000000070707b220 */ /* 0x004fe20000400000 */
[----:B------:R-:W-:Y:S01]  /*1d90*/  FSETP.GEU.AND P3, PT, R13, -126, PT ;  /* 0xc2fc00000d00780b */ /* 0x000fe20003f6e000 */
[----:B------:R-:W-:Y:S01]  /*1da0*/  @!P4 FMUL R15, R15, 0.5 ;  /* 0x3f0000000f0fc820 */ /* 0x000fe20000400000 */
[----:B------:R-:W-:Y:S01]  /*1db0*/  FMNMX R0, R66, R3, !PT ;  /* 0x0000000342007209 */ /* 0x000fe20007800000 */
[--C-:B------:R-:W-:Y:S01]  /*1dc0*/  FFMA R80, R80, UR6, -R20.reuse ;  /* 0x0000000650507c23 */ /* 0x100fe20008000814 */
[--C-:B------:R-:W-:Y:S01]  /*1dd0*/  FFMA R84, R84, UR6, -R20.reuse ;  /* 0x0000000654547c23 */ /* 0x100fe20008000814 */
[----:B------:R-:W-:Y:S01]  /*1de0*/  FFMA R85, R85, UR6, -R20 ;  /* 0x0000000655557c23 */ /* 0x000fe20008000814 */
[----:B------:R-:W2:Y:S01]  /*1df0*/  MUFU.EX2 R32, R32 ;  /* 0x0000002000207308 */ /* 0x000ea20000000800 */
[----:B---3--:R-:W-:Y:S01]  /*1e00*/  @!P5 FMUL R8, R8, R8 ;  /* 0x000000080808d220 */ /* 0x008fe20000400000 */
[----:B------:R-:W-:Y:S01]  /*1e10*/  FSETP.GEU.AND P5, PT, R36, -126, PT ;  /* 0xc2fc00002400780b */ /* 0x000fe20003fae000 */
[----:B------:R-:W-:Y:S01]  /*1e20*/  @!P1 FMUL R21, R21, 0.5 ;  /* 0x3f00000015159820 */ /* 0x000fe20000400000 */
[----:B------:R-:W-:-:S03]  /*1e30*/  FMNMX R3, R67, R0, !PT ;  /* 0x0000000043037209 */ /* 0x000fc60007800000 */
[----:B------:R-:W-:Y:S01]  /*1e40*/  @!P3 FMUL R13, R13, 0.5 ;  /* 0x3f0000000d0db820 */ /* 0x000fe20000400000 */
[----:B------:R-:W-:Y:S01]  /*1e50*/  FMNMX R0, R70, R3, !PT ;  /* 0x0000000346007209 */ /* 0x000fe20007800000 */
[----:B------:R-:W3:Y:S01]  /*1e60*/  MUFU.EX2 R15, R15 ;  /* 0x0000000f000f7308 */ /* 0x000ee20000000800 */
[----:B-1----:R-:W-:Y:S01]  /*1e70*/  @!P6 FMUL R28, R28, R28 ;  /* 0x0000001c1c1ce220 */ /* 0x002fe20000400000 */
[----:B------:R-:W-:Y:S02]  /*1e80*/  FSETP.GEU.AND P6, PT, R10, -126, PT ;  /* 0xc2fc00000a00780b */ /* 0x000fe40003fce000 */
[----:B------:R-:W-:Y:S02]  /*1e90*/  FMNMX R3, R71, R0, !PT ;  /* 0x0000000047037209 */ /* 0x000fe40007800000 */
[----:B------:R-:W-:Y:S02]  /*1ea0*/  @!P5 FMUL R36, R36, 0.5 ;  /* 0x3f0000002424d820 */ /* 0x000fe40000400000 */
[----:B------:R-:W1:Y:S01]  /*1eb0*/  MUFU.EX2 R21, R21 ;  /* 0x0000001500157308 */ /* 0x000e620000000800 */
[----:B--2---:R-:W-:Y:S01]  /*1ec0*/  @!P2 FMUL R32, R32, R32 ;  /* 0x000000202020a220 */ /* 0x004fe20000400000 */
[----:B------:R-:W-:-:S02]  /*1ed0*/  FMNMX R0, R74, R3, !PT ;  /* 0x000000034a007209 */ /* 0x000fc40007800000 */
[----:B------:R-:W-:Y:S02]  /*1ee0*/  FSETP.GEU.AND P2, PT, R12, -126, PT ;  /* 0xc2fc00000c00780b */ /* 0x000fe40003f4e000 */
[----:B------:R-:W-:Y:S01]  /*1ef0*/  FMNMX R3, R75, R0, !PT ;  /* 0x000000004b037209 */ /* 0x000fe20007800000 */
[----:B------:R-:W-:Y:S01]  /*1f00*/  @!P6 FMUL R10, R10, 0.5 ;  /* 0x3f0000000a0ae820 */ /* 0x000fe20000400000 */
[----:B------:R-:W2:Y:S01]  /*1f10*/  MUFU.EX2 R36, R36 ;  /* 0x0000002400247308 */ /* 0x000ea20000000800 */
[----:B---3--:R-:W-:Y:S01]  /*1f20*/  @!P4 FMUL R15, R15, R15 ;  /* 0x0000000f0f0fc220 */ /* 0x008fe20000400000 */
[----:B------:R-:W-:Y:S02]  /*1f30*/  FMNMX R0, R78, R3, !PT ;  /* 0x000000034e007209 */ /* 0x000fe40007800000 */
[----:B------:R-:W-:Y:S02]  /*1f40*/  FSETP.GEU.AND P4, PT, R29, -126, PT ;  /* 0xc2fc00001d00780b */ /* 0x000fe40003f8e000 */
[----:B------:R-:W-:-:S02]  /*1f50*/  FMNMX R3, R79, R0, !PT ;  /* 0x000000004f037209 */ /* 0x000fc40007800000 */
[----:B------:R-:W3:Y:S01]  /*1f60*/  MUFU.EX2 R13, R13 ;  /* 0x0000000d000d7308 */ /* 0x000ee20000000800 */
[----:B------:R-:W-:Y:S01]  /*1f70*/  @!P2 FMUL R12, R12, 0.5 ;  /* 0x3f0000000c0ca820 */ /* 0x000fe20000400000 */
[----:B------:R-:W-:Y:S01]  /*1f80*/  FMNMX R0, R82, R3, !PT ;  /* 0x0000000352007209 */ /* 0x000fe20007800000 */
[----:B-1----:R-:W-:Y:S01]  /*1f90*/  @!P1 FMUL R21, R21, R21 ;  /* 0x0000001515159220 */ /* 0x002fe20000400000 */
[----:B------:R-:W-:Y:S02]  /*1fa0*/  FSETP.GEU.AND P1, PT, R40, -126, PT ;  /* 0xc2fc00002800780b */ /* 0x000fe40003f2e000 */
[----:B------:R-:W-:Y:S02]  /*1fb0*/  FMNMX R3, R83, R0, !PT ;  /* 0x0000000053037209 */ /* 0x000fe40007800000 */
[----:B------:R-:W1:Y:S01]  /*1fc0*/  MUFU.EX2 R10, R10 ;  /* 0x0000000a000a7308 */ /* 0x000e620000000800 */
[----:B--2---:R-:W-:Y:S01]  /*1fd0*/  @!P5 FMUL R36, R36, R36 ;  /* 0x000000242424d220 */ /* 0x004fe20000400000 */
[----:B------:R-:W-:Y:S01]  /*1fe0*/  FSETP.GEU.AND P5, PT, R37, -126, PT ;  /* 0xc2fc00002500780b */ /* 0x000fe20003fae000 */
[----:B------:R-:W-:Y:S01]  /*1ff0*/  @!P4 FMUL R29, R29, 0.5 ;  /* 0x3f0000001d1dc820 */ /* 0x000fe20000400000 */
[----:B------:R-:W-:-:S04]  /*2000*/  FMNMX R0, R86, R3, !PT ;  /* 0x0000000356007209 */ /* 0x000fc80007800000 */
[----:B------:R-:W2:Y:S01]  /*2010*/  MUFU.EX2 R12, R12 ;  /* 0x0000000c000c7308 */ /* 0x000ea20000000800 */
[----:B---3--:R-:W-:Y:S01]  /*2020*/  @!P3 FMUL R13, R13, R13 ;  /* 0x0000000d0d0db220 */ /* 0x008fe20000400000 */
[----:B------:R-:W-:Y:S01]  /*2030*/  FSETP.GEU.AND P3, PT, R25, -126, PT ;  /* 0xc2fc00001900780b */ /* 0x000fe20003f6e000 */
[----:B------:R-:W-:Y:S01]  /*2040*/  @!P1 FMUL R40, R40, 0.5 ;  /* 0x3f00000028289820 */ /* 0x000fe20000400000 */
[----:B------:R-:W-:-:S03]  /*2050*/  FMNMX R0, R87, R0, !PT ;  /* 0x0000000057007209 */ /* 0x000fc60007800000 */
[----:B------:R-:W-:Y:S01]  /*2060*/  @!P5 FMUL R37, R37, 0.5 ;  /* 0x3f0000002525d820 */ /* 0x000fe20000400000 */
[----:B------:R-:W3:Y:S01]  /*2070*/  MUFU.EX2 R29, R29 ;  /* 0x0000001d001d7308 */ /* 0x000ee20000000800 */
[----:B------:R-:W4:Y:S01]  /*2080*/  SHFL.BFLY PT, R3, R0, 0x1, 0x1f ;  /* 0x0c201f0000037f89 */ /* 0x000f2200000e0000 */
[----:B-1----:R-:W-:Y:S01]  /*2090*/  @!P6 FMUL R10, R10, R10 ;  /* 0x0000000a0a0ae220 */ /* 0x002fe20000400000 */
[----:B------:R-:W-:-:S04]  /*20a0*/  FSETP.GEU.AND P6, PT, R33, -126, PT ;  /* 0xc2fc00002100780b */ /* 0x000fc80003fce000 */
[----:B------:R-:W-:Y:S01]  /*20b0*/  @!P3 FMUL R25, R25, 0.5 ;  /* 0x3f0000001919b820 */ /* 0x000fe20000400000 */
[----:B------:R-:W1:Y:S01]  /*20c0*/  MUFU.EX2 R37, R37 ;  /* 0x0000002500257308 */ /* 0x000e620000000800 */
[----:B--2---:R-:W-:Y:S01]  /*20d0*/  @!P2 FMUL R12, R12, R12 ;  /* 0x0000000c0c0ca220 */ /* 0x004fe20000400000 */
[----:B------:R-:W-:-:S06]  /*20e0*/  FSETP.GEU.AND P2, PT, R64, -126, PT ;  /* 0xc2fc00004000780b */ /* 0x000fcc0003f4e000 */
[----:B------:R-:W2:Y:S01]  /*20f0*/  MUFU.EX2 R40, R40 ;  /* 0x0000002800287308 */ /* 0x000ea20000000800 */
[----:B---3--:R-:W-:Y:S01]  /*2100*/  @!P4 FMUL R29, R29, R29 ;  /* 0x0000001d1d1dc220 */ /* 0x008fe20000400000 */
[----:B------:R-:W-:Y:S01]  /*2110*/  FSETP.GEU.AND P4, PT, R65, -126, PT ;  /* 0xc2fc00004100780b */ /* 0x000fe20003f8e000 */
[----:B------:R-:W-:-:S04]  /*2120*/  @!P6 FMUL R33, R33, 0.5 ;  /* 0x3f0000002121e820 */ /* 0x000fc80000400000 */
[----:B------:R-:W-:Y:S01]  /*2130*/  @!P2 FMUL R64, R64, 0.5 ;  /* 0x3f0000004040a820 */ /* 0x000fe20000400000 */
[----:B------:R-:W3:Y:S01]  /*2140*/  MUFU.EX2 R25, R25 ;  /* 0x0000001900197308 */ /* 0x000ee20000000800 */
[----:B-1----:R-:W-:Y:S01]  /*2150*/  @!P5 FMUL R37, R37, R37 ;  /* 0x000000252525d220 */ /* 0x002fe20000400000 */
[----:B------:R-:W-:Y:S02]  /*2160*/  FSETP.GEU.AND P5, PT, R72, -126, PT ;  /* 0xc2fc00004800780b */ /* 0x000fe40003fae000 */
[----:B----4-:R-:W-:-:S03]  /*2170*/  FMNMX R3, R0, R3, !PT ;  /* 0x0000000300037209 */ /* 0x010fc60007800000 */
[----:B------:R-:W-:Y:S01]  /*2180*/  @!P4 FMUL R65, R65, 0.5 ;  /* 0x3f0000004141c820 */ /* 0x000fe20000400000 */
[----:B------:R-:W1:Y:S01]  /*2190*/  MUFU.EX2 R41, R64 ;  /* 0x0000004000297308 */ /* 0x000e620000000800 */
[----:B--2---:R-:W-:Y:S01]  /*21a0*/  @!P1 FMUL R40, R40, R40 ;  /* 0x0000002828289220 */ /* 0x004fe20000400000 */
[----:B------:R-:W-:Y:S01]  /*21b0*/  FSETP.GEU.AND P1, PT, R69, -126, PT ;  /* 0xc2fc00004500780b */ /* 0x000fe20003f2e000 */
[----:B------:R-:W2:Y:S04]  /*21c0*/  SHFL.BFLY PT, R0, R3, 0x2, 0x1f ;  /* 0x0c401f0003007f89 */ /* 0x000ea800000e0000 */
[----:B------:R-:W-:Y:S01]  /*21d0*/  @!P5 FMUL R72, R72, 0.5 ;  /* 0x3f0000004848d820 */ /* 0x000fe20000400000 */
[----:B------:R-:W4:Y:S01]  /*21e0*/  MUFU.EX2 R33, R33 ;  /* 0x0000002100217308 */ /* 0x000f220000000800 */
[----:B---3--:R-:W-:Y:S01]  /*21f0*/  @!P3 FMUL R25, R25, R25 ;  /* 0x000000191919b220 */ /* 0x008fe20000400000 */
[----:B------:R-:W-:-:S05]  /*2200*/  FSETP.GEU.AND P3, PT, R14, -126, PT ;  /* 0xc2fc00000e00780b */ /* 0x000fca0003f6e000 */
[----:B------:R-:W-:Y:S01]  /*2210*/  @!P1 FMUL R69, R69, 0.5 ;  /* 0x3f00000045459820 */ /* 0x000fe20000400000 */
[----:B------:R-:W3:Y:S01]  /*2220*/  MUFU.EX2 R49, R72 ;  /* 0x0000004800317308 */ /* 0x000ee20000000800 */
[----:B-1----:R-:W-:Y:S01]  /*2230*/  @!P2 FMUL R41, R41, R41 ;  /* 0x000000292929a220 */ /* 0x002fe20000400000 */
[----:B------:R-:W-:-:S05]  /*2240*/  FSETP.GEU.AND P2, PT, R76, -126, PT ;  /* 0xc2fc00004c00780b */ /* 0x000fca0003f4e000 */
[----:B------:R-:W-:Y:S01]  /*2250*/  @!P3 FMUL R14, R14, 0.5 ;  /* 0x3f0000000e0eb820 */ /* 0x000fe20000400000 */
[----:B------:R-:W1:Y:S01]  /*2260*/  MUFU.EX2 R44, R65 ;  /* 0x00000041002c7308 */ /* 0x000e620000000800 */
[----:B----4-:R-:W-:Y:S01]  /*2270*/  @!P6 FMUL R33, R33, R33 ;  /* 0x000000212121e220 */ /* 0x010fe20000400000 */
[----:B------:R-:W-:Y:S02]  /*2280*/  FSETP.GEU.AND P6, PT, R68, -126, PT ;  /* 0xc2fc00004400780b */ /* 0x000fe40003fce000 */
[----:B--2---:R-:W-:-:S03]  /*2290*/  FMNMX R5, R3, R0, !PT ;  /* 0x0000000003057209 */ /* 0x004fc60007800000 */
[----:B------:R-:W-:Y:S01]  /*22a0*/  @!P2 FMUL R76, R76, 0.5 ;  /* 0x3f0000004c4ca820 */ /* 0x000fe20000400000 */
[----:B------:R-:W2:Y:S01]  /*22b0*/  MUFU.EX2 R48, R69 ;  /* 0x0000004500307308 */ /* 0x000ea20000000800 */
        /* <DEDUP_REMOVED lines=8> */
[----:B--2---:R-:W-:Y:S01]  /*2340*/  @!P1 FMUL R48, R48, R48 ;  /* 0x0000003030309220 */ /* 0x004fe20000400000 */
[----:B------:R-:W-:-:S04]  /*2350*/  FSETP.NEU.AND P1, PT, R5, -INF , PT ;  /* 0xff8000000500780b */ /* 0x000fc80003f2d000 */
[----:B------:R-:W-:Y:S01]  /*2360*/  FSEL R0, R5, RZ, P1 ;  /* 0x000000ff05007208 */ /* 0x000fe20000800000 */
[----:B------:R-:W-:Y:S01]  /*2370*/  @!P4 FMUL R77, R77, 0.5 ;  /* 0x3f0000004d4dc820 */ /* 0x000fe20000400000 */
[----:B------:R-:W2:Y:S01]  /*2380*/  MUFU.EX2 R20, R81 ;  /* 0x0000005100147308 */ /* 0x000ea20000000800 */
[----:B---3--:R-:W-:Y:S01]  /*2390*/  @!P3 FMUL R14, R14, R14 ;  /* 0x0000000e0e0eb220 */ /* 0x008fe20000400000 */
[----:B------:R-:W-:Y:S01]  /*23a0*/  FSETP.GEU.AND P3, PT, R73, -126, PT ;  /* 0xc2fc00004900780b */ /* 0x000fe20003f6e000 */
[----:B------:R-:W-:Y:S01]  /*23b0*/  FMUL R0, R0, UR6 ;  /* 0x0000000600007c20 */ /* 0x000fe20008400000 */
[----:B------:R-:W-:-:S03]  /*23c0*/  FSETP.GEU.AND P1, PT, R84, -126, PT ;  /* 0xc2fc00005400780b */ /* 0x000fc60003f2e000 */
[--C-:B------:R-:W-:Y:S01]  /*23d0*/  FFMA R26, R26, UR6, -R0.reuse ;  /* 0x000000061a1a7c23 */ /* 0x100fe20008000800 */
[----:B------:R-:W3:Y:S01]  /*23e0*/  MUFU.EX2 R45, R68 ;  /* 0x00000044002d7308 */ /* 0x000ee20000000800 */
[--C-:B------:R-:W-:Y:S01]  /*23f0*/  FFMA R61, R31, UR6, -R0.reuse ;  /* 0x000000061f3d7c23 */ /* 0x100fe20008000800 */
[----:B-1----:R-:W-:Y:S01]  /*2400*/  @!P2 FMUL R53, R53, R53 ;  /* 0x000000353535a220 */ /* 0x002fe20000400000 */
[--C-:B------:R-:W-:Y:S01]  /*2410*/  FFMA R3, R27, UR6, -R0.reuse ;  /* 0x000000061b037c23 */ /* 0x100fe20008000800 */
[----:B------:R-:W-:Y:S01]  /*2420*/  FSETP.GEU.AND P2, PT, R26, -126, PT ;  /* 0xc2fc00001a00780b */ /* 0x000fe20003f4e000 */
[--C-:B------:R-:W-:Y:S01]  /*2430*/  FFMA R38, R38, UR6, -R0.reuse ;  /* 0x0000000626267c23 */ /* 0x100fe20008000800 */
[--C-:B------:R-:W-:Y:S01]  /*2440*/  FFMA R30, R30, UR6, -R0.reuse ;  /* 0x000000061e1e7c23 */ /* 0x100fe20008000800 */
[----:B------:R-:W-:Y:S01]  /*2450*/  @!P3 FMUL R73, R73, 0.5 ;  /* 0x3f0000004949b820 */ /* 0x000fe20000400000 */
[----:B------:R-:W1:Y:S01]  /*2460*/  MUFU.EX2 R56, R77 ;  /* 0x0000004d00387308 */ /* 0x000e620000000800 */
[----:B--2---:R-:W-:Y:S01]  /*2470*/  @!P5 FMUL R20, R20, R20 ;  /* 0x000000141414d220 */ /* 0x004fe20000400000 */
[----:B------:R-:W-:Y:S01]  /*2480*/  FSETP.GEU.AND P5, PT, R61, -126, PT ;  /* 0xc2fc00003d00780b */ /* 0x000fe20003fae000 */
[----:B------:R-:W-:Y:S01]  /*2490*/  @!P1 FMUL R84, R84, 0.5 ;  /* 0x3f00000054549820 */ /* 0x000fe20000400000 */
[--C-:B------:R-:W-:Y:S01]  /*24a0*/  FFMA R34, R34, UR6, -R0.reuse ;  /* 0x0000000622227c23 */ /* 0x100fe20008000800 */
[--C-:B------:R-:W-:Y:S01]  /*24b0*/  FFMA R65, R35, UR6, -R0.reuse ;  /* 0x0000000623417c23 */ /* 0x100fe20008000800 */
[--C-:B------:R-:W-:Y:S01]  /*24c0*/  FFMA R50, R50, UR6, -R0.reuse ;  /* 0x0000000632327c23 */ /* 0x100fe20008000800 */
[--C-:B------:R-:W-:Y:S01]  /*24d0*/  FFMA R42, R42, UR6, -R0.reuse ;  /* 0x000000062a2a7c23 */ /* 0x100fe20008000800 */
[----:B------:R-:W2:Y:S01]  /*24e0*/  MUFU.EX2 R52, R73 ;  /* 0x0000004900347308 */ /* 0x000ea20000000800 */
[----:B---3--:R-:W-:Y:S01]  /*24f0*/  @!P6 FMUL R45, R45, R45 ;  /* 0x0000002d2d2de220 */ /* 0x008fe20000400000 */
[----:B------:R-:W-:Y:S01]  /*2500*/  FSETP.GEU.AND P6, PT, R80, -126, PT ;  /* 0xc2fc00005000780b */ /* 0x000fe20003fce000 */
[----:B------:R-:W-:Y:S01]  /*2510*/  @!P2 FMUL R26, R26, 0.5 ;  /* 0x3f0000001a1aa820 */ /* 0x000fe20000400000 */
[--C-:B------:R-:W-:Y:S01]  /*2520*/  FFMA R46, R46, UR6, -R0.reuse ;  /* 0x000000062e2e7c23 */ /* 0x100fe20008000800 */
[--C-:B------:R-:W-:Y:S01]  /*2530*/  FFMA R67, R67, UR6, -R0.reuse ;  /* 0x0000000643437c23 */ /* 0x100fe20008000800 */
[--C-:B------:R-:W-:Y:S01]  /*2540*/  FFMA R54, R54, UR6, -R0.reuse ;  /* 0x0000000636367c23 */ /* 0x100fe20008000800 */
[----:B------:R-:W-:Y:S01]  /*2550*/  @!P5 FMUL R61, R61, 0.5 ;  /* 0x3f0000003d3dd820 */ /* 0x000fe20000400000 */
[----:B------:R3:W4:Y:S01]  /*2560*/  MUFU.EX2 R31, R26 ;  /* 0x0000001a001f7308 */ /* 0x0007220000000800 */
[----:B-1----:R-:W-:Y:S01]  /*2570*/  @!P4 FMUL R56, R56, R56 ;  /* 0x000000383838c220 */ /* 0x002fe20000400000 */
[----:B------:R-:W-:Y:S01]  /*2580*/  FSETP.GEU.AND P4, PT, R3, -126, PT ;  /* 0xc2fc00000300780b */ /* 0x000fe20003f8e000 */
[--C-:B------:R-:W-:Y:S01]  /*2590*/  FFMA R63, R63, UR6, -R0.reuse ;  /* 0x000000063f3f7c23 */ /* 0x100fe20008000800 */
[--C-:B------:R-:W-:Y:S01]  /*25a0*/  FFMA R75, R75, UR6, -R0.reuse ;  /* 0x000000064b4b7c23 */ /* 0x100fe20008000800 */
[--C-:B------:R-:W-:Y:S01]  /*25b0*/  FFMA R83, R83, UR6, -R0.reuse ;  /* 0x0000000653537c23 */ /* 0x100fe20008000800 */
[--C-:B------:R-:W-:Y:S01]  /*25c0*/  FFMA R71, R71, UR6, -R0.reuse ;  /* 0x0000000647477c23 */ /* 0x100fe20008000800 */
[----:B------:R-:W-:Y:S01]  /*25d0*/  @!P6 FMUL R80, R80, 0.5 ;  /* 0x3f0000005050e820 */ /* 0x000fe20000400000 */
[----:B------:R-:W1:Y:S01]  /*25e0*/  MUFU.EX2 R68, R61 ;  /* 0x0000003d00447308 */ /* 0x000e620000000800 */
[----:B--2---:R-:W-:Y:S01]  /*25f0*/  @!P3 FMUL R52, R52, R52 ;  /* 0x000000343434b220 */ /* 0x004fe20000400000 */
[----:B------:R-:W-:Y:S01]  /*2600*/  FSETP.GEU.AND P3, PT, R85, -126, PT ;  /* 0xc2fc00005500780b */ /* 0x000fe20003f6e000 */
[--C-:B---3--:R-:W-:Y:S01]  /*2610*/  FFMA R26, R43, UR6, -R0.reuse ;  /* 0x000000062b1a7c23 */ /* 0x108fe20008000800 */
[--C-:B------:R-:W-:Y:S01]  /*2620*/  FFMA R79, R79, UR6, -R0.reuse ;  /* 0x000000064f4f7c23 */ /* 0x100fe20008000800 */
[--C-:B------:R-:W-:Y:S01]  /*2630*/  FFMA R78, R78, UR6, -R0.reuse ;  /* 0x000000064e4e7c23 */ /* 0x100fe20008000800 */
[----:B------:R-:W-:Y:S01]  /*2640*/  FFMA R86, R86, UR6, -R0 ;  /* 0x0000000656567c23 */ /* 0x000fe20008000800 */
[----:B------:R-:W-:Y:S01]  /*2650*/  @!P4 FMUL R3, R3, 0.5 ;  /* 0x3f0000000303c820 */ /* 0x000fe20000400000 */
[----:B------:R-:W2:Y:S01]  /*2660*/  MUFU.EX2 R57, R80 ;  /* 0x0000005000397308 */ /* 0x000ea20000000800 */
[----:B----4-:R-:W-:Y:S01]  /*2670*/  @!P2 FMUL R31, R31, R31 ;  /* 0x0000001f1f1fa220 */ /* 0x010fe20000400000 */
[----:B------:R-:W-:Y:S01]  /*2680*/  FSETP.GEU.AND P2, PT, R38, -126, PT ;  /* 0xc2fc00002600780b */ /* 0x000fe20003f4e000 */
[----:B------:R-:W-:-:S04]  /*2690*/  FADD R69, R25, R20 ;  /* 0x0000001419457221 */ /* 0x000fc80000000000 */
[----:B------:R-:W-:Y:S01]  /*26a0*/  @!P3 FMUL R85, R85, 0.5 ;  /* 0x3f0000005555b820 */ /* 0x000fe20000400000 */
[----:B------:R3:W4:Y:S01]  /*26b0*/  MUFU.EX2 R64, R3 ;  /* 0x0000000300407308 */ /* 0x0007220000000800 */
[----:B-1----:R-:W-:Y:S01]  /*26c0*/  @!P5 FMUL R68, R68, R68 ;  /* 0x000000444444d220 */ /* 0x002fe20000400000 */
[----:B------:R-:W-:-:S05]  /*26d0*/  FSETP.GEU.AND P5, PT, R26, -126, PT ;  /* 0xc2fc00001a00780b */ /* 0x000fca0003fae000 */
[----:B------:R-:W-:Y:S01]  /*26e0*/  @!P2 FMUL R38, R38, 0.5 ;  /* 0x3f0000002626a820 */ /* 0x000fe20000400000 */
[----:B------:R-:W1:Y:S01]  /*26f0*/  MUFU.EX2 R27, R84 ;  /* 0x00000054001b7308 */ /* 0x000e620000000800 */
[----:B--2---:R-:W-:Y:S01]  /*2700*/  @!P6 FMUL R57, R57, R57 ;  /* 0x000000393939e220 */ /* 0x004fe20000400000 */
[----:B------:R-:W-:Y:S01]  /*2710*/  FSETP.GEU.AND P6, PT, R30, -126, PT ;  /* 0xc2fc00001e00780b */ /* 0x000fe20003fce000 */
[----:B---3--:R-:W-:-:S04]  /*2720*/  FFMA R3, R39, UR6, -R0 ;  /* 0x0000000627037c23 */ /* 0x008fc80008000800 */
[----:B------:R-:W-:Y:S01]  /*2730*/  @!P5 FMUL R26, R26, 0.5 ;  /* 0x3f0000001a1ad820 */ /* 0x000fe20000400000 */
[----:B------:R-:W2:Y:S01]  /*2740*/  MUFU.EX2 R60, R85 ;  /* 0x00000055003c7308 */ /* 0x000ea20000000800 */
[----:B----4-:R-:W-:Y:S01]  /*2750*/  @!P4 FMUL R64, R64, R64 ;  /* 0x000000404040c220 */ /* 0x010fe20000400000 */
[----:B------:R-:W-:-:S05]  /*2760*/  FSETP.GEU.AND P4, PT, R3, -126, PT ;  /* 0xc2fc00000300780b */ /* 0x000fca0003f8e000 */
[----:B------:R-:W-:Y:S01]  /*2770*/  @!P6 FMUL R30, R30, 0.5 ;  /* 0x3f0000001e1ee820 */ /* 0x000fe20000400000 */
[----:B------:R3:W4:Y:S01]  /*2780*/  MUFU.EX2 R43, R38 ;  /* 0x00000026002b7308 */ /* 0x0007220000000800 */
[----:B-1----:R-:W-:Y:S01]  /*2790*/  @!P1 FMUL R27, R27, R27 ;  /* 0x0000001b1b1b9220 */ /* 0x002fe20000400000 */
[----:B------:R-:W-:-:S05]  /*27a0*/  FSETP.GEU.AND P1, PT, R34, -126, PT ;  /* 0xc2fc00002200780b */ /* 0x000fca0003f2e000 */
[----:B------:R-:W-:Y:S01]  /*27b0*/  @!P4 FMUL R3, R3, 0.5 ;  /* 0x3f0000000303c820 */ /* 0x000fe20000400000 */
[----:B------:R1:W5:Y:S01]  /*27c0*/  MUFU.EX2 R80, R26 ;  /* 0x0000001a00507308 */ /* 0x0003620000000800 */
[----:B--2---:R-:W-:Y:S01]  /*27d0*/  @!P3 FMUL R60, R60, R60 ;  /* 0x0000003c3c3cb220 */ /* 0x004fe20000400000 */
[----:B------:R-:W-:Y:S01]  /*27e0*/  FSETP.GEU.AND P3, PT, R65, -126, PT ;  /* 0xc2fc00004100780b */ /* 0x000fe20003f6e000 */
[----:B---3--:R-:W-:-:S04]  /*27f0*/  FFMA R38, R62, UR6, -R0 ;  /* 0x000000063e267c23 */ /* 0x008fc80008000800 */
[----:B------:R-:W-:Y:S01]  /*2800*/  @!P1 FMUL R34, R34, 0.5 ;  /* 0x3f00000022229820 */ /* 0x000fe20000400000 */
[----:B------:R2:W3:Y:S01]  /*2810*/  MUFU.EX2 R35, R30 ;  /* 0x0000001e00237308 */ /* 0x0004e20000000800 */
[----:B-1----:R-:W-:Y:S01]  /*2820*/  FFMA R26, R55, UR6, -R0 ;  /* 0x00000006371a7c23 */ /* 0x002fe20008000800 */
[----:B----4-:R-:W-:Y:S01]  /*2830*/  @!P2 FMUL R43, R43, R43 ;  /* 0x0000002b2b2ba220 */ /* 0x010fe20000400000 */
[----:B------:R-:W-:-:S04]  /*2840*/  FSETP.GEU.AND P2, PT, R50, -126, PT ;  /* 0xc2fc00003200780b */ /* 0x000fc80003f4e000 */
[----:B------:R-:W-:Y:S01]  /*2850*/  @!P3 FMUL R65, R65, 0.5 ;  /* 0x3f0000004141b820 */ /* 0x000fe20000400000 */
[----:B------:R1:W4:Y:S01]  /*2860*/  MUFU.EX2 R76, R3 ;  /* 0x00000003004c7308 */ /* 0x0003220000000800 */
[----:B-----5:R-:W-:Y:S01]  /*2870*/  @!P5 FMUL R80, R80, R80 ;  /* 0x000000505050d220 */ /* 0x020fe20000400000 */
[----:B------:R-:W-:Y:S01]  /*2880*/  FSETP.GEU.AND P5, PT, R26, -126, PT ;  /* 0xc2fc00001a00780b */ /* 0x000fe20003fae000 */
[----:B--2---:R-:W-:-:S05]  /*2890*/  FFMA R30, R47, UR6, -R0 ;  /* 0x000000062f1e7c23 */ /* 0x004fca0008000800 */
[----:B------:R2:W5:Y:S01]  /*28a0*/  MUFU.EX2 R39, R34 ;  /* 0x0000002200277308 */ /* 0x0005620000000800 */
[----:B---3--:R-:W-:Y:S01]  /*28b0*/  @!P6 FMUL R35, R35, R35 ;  /* 0x000000232323e220 */ /* 0x008fe20000400000 */
[----:B------:R-:W-:Y:S01]  /*28c0*/  FSETP.GEU.AND P6, PT, R42, -126, PT ;  /* 0xc2fc00002a00780b */ /* 0x000fe20003fce000 */
[----:B-1----:R-:W-:Y:S01]  /*28d0*/  FFMA R3, R51, UR6, -R0 ;  /* 0x0000000633037c23 */ /* 0x002fe20008000800 */
[----:B------:R-:W-:-:S03]  /*28e0*/  @!P2 FMUL R50, R50, 0.5 ;  /* 0x3f0000003232a820 */ /* 0x000fc60000400000 */
[----:B------:R-:W-:Y:S01]  /*28f0*/  @!P5 FMUL R26, R26, 0.5 ;  /* 0x3f0000001a1ad820 */ /* 0x000fe20000400000 */
[----:B------:R1:W3:Y:S01]  /*2900*/  MUFU.EX2 R72, R65 ;  /* 0x0000004100487308 */ /* 0x0002e20000000800 */
[----:B----4-:R-:W-:Y:S01]  /*2910*/  @!P4 FMUL R76, R76, R76 ;  /* 0x0000004c4c4cc220 */ /* 0x010fe20000400000 */
[----:B------:R-:W-:Y:S01]  /*2920*/  FSETP.GEU.AND P4, PT, R3, -126, PT ;  /* 0xc2fc00000300780b */ /* 0x000fe20003f8e000 */
[----:B--2---:R-:W-:-:S04]  /*2930*/  FFMA R34, R58, UR6, -R0 ;  /* 0x000000063a227c23 */ /* 0x004fc80008000800 */
[----:B------:R-:W-:Y:S01]  /*2940*/  @!P6 FMUL R42, R42, 0.5 ;  /* 0x3f0000002a2ae820 */ /* 0x000fe20000400000 */
[----:B------:R-:W2:Y:S01]  /*2950*/  MUFU.EX2 R55, R50 ;  /* 0x0000003200377308 */ /* 0x000ea20000000800 */
[----:B-----5:R-:W-:Y:S01]  /*2960*/  @!P1 FMUL R39, R39, R39 ;  /* 0x0000002727279220 */ /* 0x020fe20000400000 */
[----:B------:R-:W-:Y:S01]  /*2970*/  FSETP.GEU.AND P1, PT, R46, -126, PT ;  /* 0xc2fc00002e00780b */ /* 0x000fe20003f2e000 */
[----:B-1----:R-:W-:Y:S01]  /*2980*/  FADD R65, R36, R57 ;  /* 0x0000003924417221 */ /* 0x002fe20000000000 */
[----:B------:R-:W-:Y:S02]  /*2990*/  F2FP.F16.F32.PACK_AB R36, R25, R36 ;  /* 0x000000241924723e */ /* 0x000fe400000000ff */
[----:B------:R-:W-:Y:S01]  /*29a0*/  F2FP.F16.F32.PACK_AB R25, R64, R31 ;  /* 0x0000001f4019723e */ /* 0x000fe200000000ff */
[----:B------:R-:W-:Y:S01]  /*29b0*/  @!P4 FMUL R3, R3, 0.5 ;  /* 0x3f0000000303c820 */ /* 0x000fe20000400000 */
[----:B------:R1:W4:Y:S01]  /*29c0*/  MUFU.EX2 R62, R26 ;  /* 0x0000001a003e7308 */ /* 0x0003220000000800 */
[----:B---3--:R-:W-:Y:S01]  /*29d0*/  @!P3 FMUL R72, R72, R72 ;  /* 0x000000484848b220 */ /* 0x008fe20000400000 */
[----:B------:R-:W-:-:S05]  /*29e0*/  FSETP.GEU.AND P3, PT, R30, -126, PT ;  /* 0xc2fc00001e00780b */ /* 0x000fca0003f6e000 */
[----:B------:R-:W-:Y:S01]  /*29f0*/  @!P1 FMUL R46, R46, 0.5 ;  /* 0x3f0000002e2e9820 */ /* 0x000fe20000400000 */
[----:B------:R-:W3:Y:S01]  /*2a00*/  MUFU.EX2 R47, R42 ;  /* 0x0000002a002f7308 */ /* 0x000ee20000000800 */
[----:B--2---:R-:W-:Y:S01]  /*2a10*/  @!P2 FMUL R55, R55, R55 ;  /* 0x000000373737a220 */ /* 0x004fe20000400000 */
[----:B------:R-:W-:Y:S01]  /*2a20*/  FSETP.GEU.AND P2, PT, R38, -126, PT ;  /* 0xc2fc00002600780b */ /* 0x000fe20003f4e000 */
[----:B-1----:R-:W-:-:S04]  /*2a30*/  FFMA R26, R70, UR6, -R0 ;  /* 0x00000006461a7c23 */ /* 0x002fc80008000800 */
[----:B------:R-:W-:Y:S01]  /*2a40*/  @!P3 FMUL R30, R30, 0.5 ;  /* 0x3f0000001e1eb820 */ /* 0x000fe20000400000 */
[----:B------:R1:W2:Y:S01]  /*2a50*/  MUFU.EX2 R58, R3 ;  /* 0x00000003003a7308 */ /* 0x0002a20000000800 */
[----:B----4-:R-:W-:Y:S01]  /*2a60*/  @!P5 FMUL R62, R62, R62 ;  /* 0x0000003e3e3ed220 */ /* 0x010fe20000400000 */
[----:B------:R-:W-:-:S05]  /*2a70*/  FSETP.GEU.AND P5, PT, R67, -126, PT ;  /* 0xc2fc00004300780b */ /* 0x000fca0003fae000 */
[----:B------:R-:W-:Y:S01]  /*2a80*/  @!P2 FMUL R38, R38, 0.5 ;  /* 0x3f0000002626a820 */ /* 0x000fe20000400000 */
[----:B------:R-:W4:Y:S01]  /*2a90*/  MUFU.EX2 R51, R46 ;  /* 0x0000002e00337308 */ /* 0x000f220000000800 */
[----:B---3--:R-:W-:Y:S01]  /*2aa0*/  @!P6 FMUL R47, R47, R47 ;  /* 0x0000002f2f2fe220 */ /* 0x008fe20000400000 */
[----:B------:R-:W-:Y:S01]  /*2ab0*/  FSETP.GEU.AND P6, PT, R54, -126, PT ;  /* 0xc2fc00003600780b */ /* 0x000fe20003fce000 */
[----:B-1----:R-:W-:-:S04]  /*2ac0*/  FFMA R3, R66, UR6, -R0 ;  /* 0x0000000642037c23 */ /* 0x002fc80008000800 */
[----:B------:R-:W-:Y:S01]  /*2ad0*/  @!P5 FMUL R67, R67, 0.5 ;  /* 0x3f0000004343d820 */ /* 0x000fe20000400000 */
[----:B------:R1:W3:Y:S01]  /*2ae0*/  MUFU.EX2 R84, R30 ;  /* 0x0000001e00547308 */ /* 0x0002e20000000800 */
[----:B--2---:R-:W-:Y:S01]  /*2af0*/  @!P4 FMUL R58, R58, R58 ;  /* 0x0000003a3a3ac220 */ /* 0x004fe20000400000 */
[----:B------:R-:W-:-:S05]  /*2b00*/  FSETP.GEU.AND P4, PT, R63, -126, PT ;  /* 0xc2fc00003f00780b */ /* 0x000fca0003f8e000 */
[----:B------:R-:W-:Y:S01]  /*2b10*/  @!P6 FMUL R54, R54, 0.5 ;  /* 0x3f0000003636e820 */ /* 0x000fe20000400000 */
[----:B------:R-:W2:Y:S01]  /*2b20*/  MUFU.EX2 R66, R38 ;  /* 0x0000002600427308 */ /* 0x000ea20000000800 */
[----:B----4-:R-:W-:Y:S01]  /*2b30*/  @!P1 FMUL R51, R51, R51 ;  /* 0x0000003333339220 */ /* 0x010fe20000400000 */
[----:B------:R-:W-:Y:S01]  /*2b40*/  FSETP.GEU.AND P1, PT, R34, -126, PT ;  /* 0xc2fc00002200780b */ /* 0x000fe20003f2e000 */
[----:B-1----:R-:W-:-:S04]  /*2b50*/  FFMA R30, R59, UR6, -R0 ;  /* 0x000000063b1e7c23 */ /* 0x002fc80008000800 */
[----:B------:R-:W-:Y:S01]  /*2b60*/  @!P4 FMUL R63, R63, 0.5 ;  /* 0x3f0000003f3fc820 */ /* 0x000fe20000400000 */
[----:B------:R-:W1:Y:S01]  /*2b70*/  MUFU.EX2 R59, R54 ;  /* 0x00000036003b7308 */ /* 0x000e620000000800 */
[----:B---3--:R-:W-:Y:S01]  /*2b80*/  @!P3 FMUL R84, R84, R84 ;  /* 0x000000545454b220 */ /* 0x008fe20000400000 */
[----:B------:R-:W-:-:S05]  /*2b90*/  FSETP.GEU.AND P3, PT, R30, -126, PT ;  /* 0xc2fc00001e00780b */ /* 0x000fca0003f6e000 */
[----:B------:R-:W-:Y:S01]  /*2ba0*/  @!P1 FMUL R34, R34, 0.5 ;  /* 0x3f00000022229820 */ /* 0x000fe20000400000 */
[----:B------:R-:W3:Y:S01]  /*2bb0*/  MUFU.EX2 R67, R67 ;  /* 0x0000004300437308 */ /* 0x000ee20000000800 */
[----:B--2---:R-:W-:Y:S01]  /*2bc0*/  @!P2 FMUL R66, R66, R66 ;  /* 0x000000424242a220 */ /* 0x004fe20000400000 */
[----:B------:R-:W-:-:S05]  /*2bd0*/  FSETP.GEU.AND P2, PT, R75, -126, PT ;  /* 0xc2fc00004b00780b */ /* 0x000fca0003f4e000 */
[----:B------:R-:W-:Y:S01]  /*2be0*/  @!P3 FMUL R30, R30, 0.5 ;  /* 0x3f0000001e1eb820 */ /* 0x000fe20000400000 */
[----:B------:R2:W4:Y:S01]  /*2bf0*/  MUFU.EX2 R88, R34 ;  /* 0x0000002200587308 */ /* 0x0005220000000800 */
[----:B-1----:R-:W-:Y:S01]  /*2c00*/  @!P6 FMUL R59, R59, R59 ;  /* 0x0000003b3b3be220 */ /* 0x002fe20000400000 */
[----:B------:R-:W-:-:S05]  /*2c10*/  FSETP.GEU.AND P6, PT, R3, -126, PT ;  /* 0xc2fc00000300780b */ /* 0x000fca0003fce000 */
[----:B------:R-:W-:Y:S01]  /*2c20*/  @!P2 FMUL R75, R75, 0.5 ;  /* 0x3f0000004b4ba820 */ /* 0x000fe20000400000 */
[----:B------:R-:W1:Y:S01]  /*2c30*/  MUFU.EX2 R63, R63 ;  /* 0x0000003f003f7308 */ /* 0x000e620000000800 */
[----:B---3--:R-:W-:Y:S01]  /*2c40*/  @!P5 FMUL R67, R67, R67 ;  /* 0x000000434343d220 */ /* 0x008fe20000400000 */
[----:B------:R-:W-:Y:S01]  /*2c50*/  FSETP.GEU.AND P5, PT, R83, -126, PT ;  /* 0xc2fc00005300780b */ /* 0x000fe20003fae000 */
[----:B--2---:R-:W-:Y:S02]  /*2c60*/  FFMA R34, R74, UR6, -R0 ;  /* 0x000000064a227c23 */ /* 0x004fe40008000800 */
[----:B------:R-:W-:Y:S02]  /*2c70*/  FADD R54, R72, R67 ;  /* 0x0000004348367221 */ /* 0x000fe40000000000 */
[----:B------:R-:W-:Y:S01]  /*2c80*/  @!P6 FMUL R3, R3, 0.5 ;  /* 0x3f0000000303e820 */ /* 0x000fe20000400000 */
[----:B------:R2:W3:Y:S01]  /*2c90*/  MUFU.EX2 R61, R30 ;  /* 0x0000001e003d7308 */ /* 0x0004e20000000800 */
[----:B----4-:R-:W-:Y:S01]  /*2ca0*/  @!P1 FMUL R88, R88, R88 ;  /* 0x0000005858589220 */ /* 0x010fe20000400000 */
[----:B------:R-:W-:-:S05]  /*2cb0*/  FSETP.GEU.AND P1, PT, R34, -126, PT ;  /* 0xc2fc00002200780b */ /* 0x000fca0003f2e000 */
[----:B------:R-:W-:Y:S01]  /*2cc0*/  @!P5 FMUL R83, R83, 0.5 ;  /* 0x3f0000005353d820 */ /* 0x000fe20000400000 */
[----:B------:R4:W5:Y:S01]  /*2cd0*/  MUFU.EX2 R70, R3 ;  /* 0x0000000300467308 */ /* 0x0009620000000800 */
[--C-:B--2---:R-:W-:Y:S01]  /*2ce0*/  FFMA R30, R82, UR6, -R0.reuse ;  /* 0x00000006521e7c23 */ /* 0x104fe20008000800 */
[----:B-1----:R-:W-:Y:S01]  /*2cf0*/  @!P4 FMUL R63, R63, R63 ;  /* 0x0000003f3f3fc220 */ /* 0x002fe20000400000 */
[----:B------:R-:W-:-:S03]  /*2d00*/  FFMA R0, R87, UR6, -R0 ;  /* 0x0000000657007c23 */ /* 0x000fc60008000800 */
[----:B------:R-:W-:Y:S01]  /*2d10*/  FSETP.GEU.AND P4, PT, R30, -126, PT ;  /* 0xc2fc00001e00780b */ /* 0x000fe20003f8e000 */
[----:B------:R-:W-:Y:S01]  /*2d20*/  @!P1 FMUL R34, R34, 0.5 ;  /* 0x3f00000022229820 */ /* 0x000fe20000400000 */
[----:B------:R-:W1:Y:S01]  /*2d30*/  MUFU.EX2 R75, R75 ;  /* 0x0000004b004b7308 */ /* 0x000e620000000800 */
[----:B---3--:R-:W-:Y:S01]  /*2d40*/  @!P3 FMUL R61, R61, R61 ;  /* 0x0000003d3d3db220 */ /* 0x008fe20000400000 */
[----:B------:R-:W-:Y:S01]  /*2d50*/  FSETP.GEU.AND P3, PT, R26, -126, PT ;  /* 0xc2fc00001a00780b */ /* 0x000fe20003f6e000 */
[----:B----4-:R-:W-:Y:S01]  /*2d60*/  FADD R3, R24, R33 ;  /* 0x0000002118037221 */ /* 0x010fe20000000000 */
[----:B------:R-:W-:-:S04]  /*2d70*/  F2FP.F16.F32.PACK_AB R24, R7, R24 ;  /* 0x000000180718723e */ /* 0x000fc800000000ff */
[----:B------:R-:W2:Y:S01]  /*2d80*/  MUFU.EX2 R83, R83 ;  /* 0x0000005300537308 */ /* 0x000ea20000000800 */
[----:B-----5:R-:W-:Y:S01]  /*2d90*/  @!P6 FMUL R70, R70, R70 ;  /* 0x000000464646e220 */ /* 0x020fe20000400000 */
[----:B------:R-:W-:Y:S01]  /*2da0*/  FSETP.GEU.AND P6, PT, R71, -126, PT ;  /* 0xc2fc00004700780b */ /* 0x000fe20003fce000 */
[----:B------:R-:W-:Y:S02]  /*2db0*/  @!P4 FMUL R30, R30, 0.5 ;  /* 0x3f0000001e1ec820 */ /* 0x000fe40000400000 */
[----:B------:R-:W-:Y:S02]  /*2dc0*/  FADD R50, R39, R70 ;  /* 0x0000004627327221 */ /* 0x000fe40000000000 */
[----:B------:R-:W-:Y:S01]  /*2dd0*/  @!P3 FMUL R26, R26, 0.5 ;  /* 0x3f0000001a1ab820 */ /* 0x000fe20000400000 */
[----:B------:R3:W4:Y:S01]  /*2de0*/  MUFU.EX2 R82, R34 ;  /* 0x0000002200527308 */ /* 0x0007220000000800 */
[----:B-1----:R-:W-:Y:S01]  /*2df0*/  @!P2 FMUL R75, R75, R75 ;  /* 0x0000004b4b4ba220 */ /* 0x002fe20000400000 */
[----:B------:R-:W-:-:S03]  /*2e00*/  FSETP.GEU.AND P2, PT, R79, -126, PT ;  /* 0xc2fc00004f00780b */ /* 0x000fc60003f4e000 */
[----:B------:R-:W-:Y:S02]  /*2e10*/  FADD R85, R80, R75 ;  /* 0x0000004b50557221 */ /* 0x000fe40000000000 */
[----:B------:R-:W-:Y:S01]  /*2e20*/  @!P6 FMUL R71, R71, 0.5 ;  /* 0x3f0000004747e820 */ /* 0x000fe20000400000 */
[----:B------:R1:W5:Y:S01]  /*2e30*/  MUFU.EX2 R90, R30 ;  /* 0x0000001e005a7308 */ /* 0x0003620000000800 */
[----:B--2---:R-:W-:Y:S01]  /*2e40*/  @!P5 FMUL R83, R83, R83 ;  /* 0x000000535353d220 */ /* 0x004fe20000400000 */
[----:B------:R-:W-:Y:S01]  /*2e50*/  FSETP.GEU.AND P5, PT, R0, -126, PT ;  /* 0xc2fc00000000780b */ /* 0x000fe20003fae000 */
[----:B---3--:R-:W-:Y:S02]  /*2e60*/  FADD R34, R15, R52 ;  /* 0x000000340f227221 */ /* 0x008fe40000000000 */
[----:B------:R-:W-:Y:S02]  /*2e70*/  FADD R89, R58, R83 ;  /* 0x000000533a597221 */ /* 0x000fe40000000000 */
[----:B------:R-:W-:Y:S01]  /*2e80*/  @!P2 FMUL R79, R79, 0.5 ;  /* 0x3f0000004f4fa820 */ /* 0x000fe20000400000 */
[----:B------:R2:W-:Y:S01]  /*2e90*/  MUFU.EX2 R74, R26 ;  /* 0x0000001a004a7308 */ /* 0x0005e20000000800 */
[----:B----4-:R-:W-:Y:S01]  /*2ea0*/  @!P1 FMUL R82, R82, R82 ;  /* 0x0000005252529220 */ /* 0x010fe20000400000 */
[----:B------:R-:W-:Y:S01]  /*2eb0*/  FSETP.GEU.AND P1, PT, R78, -126, PT ;  /* 0xc2fc00004e00780b */ /* 0x000fe20003f2e000 */
[----:B-1----:R-:W-:Y:S01]  /*2ec0*/  FADD R30, R32, R49 ;  /* 0x00000031201e7221 */ /* 0x002fe20000000000 */
[----:B------:R-:W-:Y:S01]  /*2ed0*/  FADD R93, R54, R89 ;  /* 0x00000059365d7221 */ /* 0x000fe20000000000 */
[----:B------:R-:W-:-:S02]  /*2ee0*/  F2FP.F16.F32.PACK_AB R54, R60, R27 ;  /* 0x0000001b3c36723e */ /* 0x000fc400000000ff */
[----:B------:R-:W-:Y:S01]  /*2ef0*/  @!P5 FMUL R0, R0, 0.5 ;  /* 0x3f0000000000d820 */ /* 0x000fe20000400000 */
[----:B------:R-:W1:Y:S01]  /*2f00*/  MUFU.EX2 R71, R71 ;  /* 0x0000004700477308 */ /* 0x000e620000000800 */
[----:B--2---:R-:W-:Y:S01]  /*2f10*/  FADD R26, R28, R41 ;  /* 0x000000291c1a7221 */ /* 0x004fe20000000000 */
[----:B-----5:R-:W-:Y:S01]  /*2f20*/  @!P4 FMUL R90, R90, R90 ;  /* 0x0000005a5a5ac220 */ /* 0x020fe20000400000 */
[----:B------:R-:W-:Y:S01]  /*2f30*/  FSETP.GEU.AND P4, PT, R86, -126, PT ;  /* 0xc2fc00005600780b */ /* 0x000fe20003f8e000 */
[----:B------:R-:W-:Y:S01]  /*2f40*/  FADD R38, R3, R30 ;  /* 0x0000001e03267221 */ /* 0x000fe20000000000 */
[----:B------:R-:W-:Y:S01]  /*2f50*/  FADD R73, R26, R65 ;  /* 0x000000411a497221 */ /* 0x000fe20000000000 */
[----:B------:R-:W-:Y:S01]  /*2f60*/  FADD R26, R6, R37 ;  /* 0x00000025061a7221 */ /* 0x000fe20000000000 */
[----:B------:R-:W-:Y:S01]  /*2f70*/  FADD R65, R10, R53 ;  /* 0x000000350a417221 */ /* 0x000fe20000000000 */
[----:B------:R-:W2:Y:S01]  /*2f80*/  MUFU.EX2 R79, R79 ;  /* 0x0000004f004f7308 */ /* 0x000ea20000000800 */
[----:B------:R-:W-:Y:S01]  /*2f90*/  @!P1 FMUL R78, R78, 0.5 ;  /* 0x3f0000004e4e9820 */ /* 0x000fe20000400000 */
[----:B------:R-:W-:Y:S01]  /*2fa0*/  FADD R3, R7, R40 ;  /* 0x0000002807037221 */ /* 0x000fe20000000000 */
[----:B------:R-:W-:Y:S01]  /*2fb0*/  FADD R46, R26, R65 ;  /* 0x000000411a2e7221 */ /* 0x000fe20000000000 */
[----:B------:R-:W-:Y:S01]  /*2fc0*/  FADD R65, R12, R27 ;  /* 0x0000001b0c417221 */ /* 0x000fe20000000000 */
[----:B------:R-:W-:Y:S01]  /*2fd0*/  FADD R26, R8, R45 ;  /* 0x0000002d081a7221 */ /* 0x000fe20000000000 */
[----:B------:R-:W-:Y:S01]  /*2fe0*/  FADD R30, R11, R44 ;  /* 0x0000002c0b1e7221 */ /* 0x000fe20000000000 */
[----:B------:R-:W-:Y:S01]  /*2ff0*/  FADD R42, R3, R34 ;  /* 0x00000022032a7221 */ /* 0x000fe20000000000 */
[----:B------:R-:W-:Y:S01]  /*3000*/  @!P4 FMUL R86, R86, 0.5 ;  /* 0x3f0000005656c820 */ /* 0x000fe20000400000 */
[----:B------:R-:W-:Y:S01]  /*3010*/  FADD R81, R26, R65 ;  /* 0x000000411a517221 */ /* 0x000fe20000000000 */
[----:B------:R-:W-:Y:S01]  /*3020*/  FADD R77, R30, R69 ;  /* 0x000000451e4d7221 */ /* 0x000fe20000000000 */
[----:B------:R-:W3:Y:S01]  /*3030*/  MUFU.EX2 R65, R0 ;  /* 0x0000000000417308 */ /* 0x000ee20000000800 */
[----:B------:R-:W-:Y:S01]  /*3040*/  FADD R3, R9, R14 ;  /* 0x0000000e09037221 */ /* 0x000fe20000000000 */
[----:B------:R-:W-:Y:S01]  /*3050*/  FADD R34, R21, R56 ;  /* 0x0000003815227221 */ /* 0x000fe20000000000 */
[----:B------:R-:W-:Y:S01]  /*3060*/  FADD R30, R13, R48 ;  /* 0x000000300d1e7221 */ /* 0x000fe20000000000 */
[----:B------:R-:W-:Y:S01]  /*3070*/  FADD R69, R29, R60 ;  /* 0x0000003c1d457221 */ /* 0x000fe20000000000 */
[----:B------:R-:W-:Y:S01]  /*3080*/  FADD R26, R31, R88 ;  /* 0x000000581f1a7221 */ /* 0x000fe20000000000 */
[----:B------:R-:W-:Y:S01]  /*3090*/  FADD R3, R3, R34 ;  /* 0x0000002203037221 */ /* 0x000fe20000000000 */
[----:B------:R-:W-:Y:S01]  /*30a0*/  FADD R87, R55, R90 ;  /* 0x0000005a37577221 */ /* 0x000fe20000000000 */
[----:B------:R-:W4:Y:S01]  /*30b0*/  MUFU.EX2 R78, R78 ;  /* 0x0000004e004e7308 */ /* 0x000f220000000800 */
[----:B------:R-:W-:Y:S01]  /*30c0*/  FADD R30, R30, R69 ;  /* 0x000000451e1e7221 */ /* 0x000fe20000000000 */
[----:B------:R-:W-:Y:S01]  /*30d0*/  FADD R69, R47, R82 ;  /* 0x000000522f457221 */ /* 0x000fe20000000000 */
[----:B------:R-:W-:Y:S01]  /*30e0*/  FADD R34, R64, R61 ;  /* 0x0000003d40227221 */ /* 0x000fe20000000000 */
[----:B-1----:R-:W-:Y:S01]  /*30f0*/  @!P6 FMUL R71, R71, R71 ;  /* 0x000000474747e220 */ /* 0x002fe20000400000 */
[----:B--2---:R-:W-:Y:S01]  /*3100*/  @!P2 FMUL R79, R79, R79 ;  /* 0x0000004f4f4fa220 */ /* 0x004fe20000400000 */
[----:B------:R-:W-:Y:S01]  /*3110*/  FADD R91, R26, R69 ;  /* 0x000000451a5b7221 */ /* 0x000fe20000000000 */
[----:B------:R-:W-:Y:S01]  /*3120*/  FADD R94, R50, R87 ;  /* 0x00000057325e7221 */ /* 0x000fe20000000000 */
[----:B------:R-:W1:Y:S01]  /*3130*/  MUFU.EX2 R86, R86 ;  /* 0x0000005600567308 */ /* 0x000e620000000800 */
[----:B---3--:R-:W-:Y:S01]  /*3140*/  @!P5 FMUL R65, R65, R65 ;  /* 0x000000414141d220 */ /* 0x008fe20000400000 */
[----:B------:R-:W-:Y:S01]  /*3150*/  FADD R92, R34, R85 ;  /* 0x00000055225c7221 */ /* 0x000fe20000000000 */
[----:B------:R-:W-:Y:S01]  /*3160*/  FADD R26, R68, R63 ;  /* 0x0000003f441a7221 */ /* 0x000fe20000000000 */
[----:B------:R-:W-:Y:S01]  /*3170*/  FADD R85, R84, R79 ;  /* 0x0000004f54557221 */ /* 0x000fe20000000000 */
[----:B------:R-:W-:Y:S01]  /*3180*/  FADD R50, R76, R71 ;  /* 0x000000474c327221 */ /* 0x000fe20000000000 */
[----:B------:R-:W-:Y:S01]  /*3190*/  FADD R89, R62, R65 ;  /* 0x000000413e597221 */ /* 0x000fe20000000000 */
[----:B------:R-:W-:Y:S01]  /*31a0*/  @!P3 FMUL R74, R74, R74 ;  /* 0x0000004a4a4ab220 */ /* 0x000fe20000400000 */
[----:B------:R-:W-:Y:S01]  /*31b0*/  FADD R26, R26, R85 ;  /* 0x000000551a1a7221 */ /* 0x000fe20000000000 */
[----:B----4-:R-:W-:Y:S01]  /*31c0*/  @!P1 FMUL R78, R78, R78 ;  /* 0x0000004e4e4e9220 */ /* 0x010fe20000400000 */
[----:B------:R-:W-:Y:S01]  /*31d0*/  FADD R89, R50, R89 ;  /* 0x0000005932597221 */ /* 0x000fe20000000000 */
[----:B------:R-:W-:Y:S01]  /*31e0*/  FADD R0, R35, R66 ;  /* 0x0000004223007221 */ /* 0x000fe20000000000 */
[----:B------:R-:W-:Y:S01]  /*31f0*/  FADD R34, R43, R74 ;  /* 0x0000004a2b227221 */ /* 0x000fe20000000000 */
[----:B------:R-:W-:Y:S01]  /*3200*/  FADD R69, R51, R78 ;  /* 0x0000004e33457221 */ /* 0x000fe20000000000 */
[----:B------:R-:W-:Y:S01]  /*3210*/  FADD R89, R26, R89 ;  /* 0x000000591a597221 */ /* 0x000fe20000000000 */
[----:B------:R-:W-:Y:S01]  /*3220*/  MOV R26, UR27 ;  /* 0x0000001b001a7c02 */ /* 0x000fe20008000f00 */
[----:B------:R-:W-:Y:S01]  /*3230*/  UIADD3 UR27, UR51, 0x1, URZ ;  /* 0x00000001331b7890 */ /* 0x000fe2000fffe03f */
[----:B-1----:R-:W-:Y:S01]  /*3240*/  @!P4 FMUL R86, R86, R86 ;  /* 0x000000565656c220 */ /* 0x002fe20000400000 */
[----:B------:R-:W-:Y:S01]  /*3250*/  FADD R0, R0, R69 ;  /* 0x0000004500007221 */ /* 0x000fe20000000000 */
[----:B------:R-:W-:Y:S01]  /*3260*/  FADD R38, R38, R73 ;  /* 0x0000004926267221 */ /* 0x000fe20000000000 */
[----:B------:R-:W-:Y:S01]  /*3270*/  UISETP.NE.AND UP0, UPT, UR27, 0x5, UPT ;  /* 0x000000051b00788c */ /* 0x000fe2000bf05270 */
[----:B------:R-:W-:Y:S01]  /*3280*/  FADD R87, R59, R86 ;  /* 0x000000563b577221 */ /* 0x000fe20000000000 */
[----:B------:R-:W-:Y:S01]  /*3290*/  FADD R42, R42, R77 ;  /* 0x0000004d2a2a7221 */ /* 0x000fe20000000000 */
[----:B------:R-:W-:Y:S01]  /*32a0*/  FADD R81, R46, R81 ;  /* 0x000000512e517221 */ /* 0x000fe20000000000 */
[----:B------:R-:W-:Y:S01]  /*32b0*/  FADD R3, R3, R30 ;  /* 0x0000001e03037221 */ /* 0x000fe20000000000 */
[----:B------:R-:W-:Y:S01]  /*32c0*/  FADD R87, R34, R87 ;  /* 0x0000005722577221 */ /* 0x000fe20000000000 */
[----:B------:R-:W-:Y:S01]  /*32d0*/  USEL UR6, URZ, 0x1, UP0 ;  /* 0x000000013f067887 */ /* 0x000fe20008000000 */
[----:B------:R-:W-:Y:S01]  /*32e0*/  FADD R91, R91, R94 ;  /* 0x0000005e5b5b7221 */ /* 0x000fe20000000000 */
[----:B------:R-:W-:Y:S01]  /*32f0*/  FADD R92, R92, R93 ;  /* 0x0000005d5c5c7221 */ /* 0x000fe20000000000 */
[----:B------:R-:W-:Y:S01]  /*3300*/  FADD R0, R0, R87 ;  /* 0x0000005700007221 */ /* 0x000fe20000000000 */
[----:B------:R-:W-:Y:S01]  /*3310*/  FADD R38, R38, R81 ;  /* 0x0000005126267221 */ /* 0x000fe20000000000 */
[----:B------:R-:W-:Y:S01]  /*3320*/  FADD R3, R42, R3 ;  /* 0x000000032a037221 */ /* 0x000fe20000000000 */
[----:B------:R-:W-:Y:S01]  /*3330*/  FADD R89, R92, R89 ;  /* 0x000000595c597221 */ /* 0x000fe20000000000 */
[----:B------:R-:W-:Y:S01]  /*3340*/  FADD R0, R91, R0 ;  /* 0x000000005b007221 */ /* 0x000fe20000000000 */
[----:B------:R1:W-:Y:S01]  /*3350*/  SYNCS.ARRIVE.TRANS64.A1T0 RZ, [R26+UR29], RZ ;  /* 0x000000ff1aff79a7 */ /* 0x0003e2000810001d */
[----:B------:R-:W-:Y:S01]  /*3360*/  FADD R3, R38, R3 ;  /* 0x0000000326037221 */ /* 0x000fe20000000000 */
[----:B------:R-:W-:Y:S01]  /*3370*/  USEL UR27, UR27, URZ, UP0 ;  /* 0x0000003f1b1b7287 */ /* 0x000fe20008000000 */
[----:B------:R-:W-:Y:S01]  /*3380*/  LOP3.LUT R22, R22, UR6, RZ, 0x3c, !PT ;  /* 0x0000000616167c12 */ /* 0x000fe2000f8e3cff */
[----:B------:R-:W-:Y:S01]  /*3390*/  FADD R0, R0, R89 ;  /* 0x0000005900007221 */ /* 0x000fe20000000000 */
[----:B------:R-:W-:-:S02]  /*33a0*/  F2FP.F16.F32.PACK_AB R38, R29, R12 ;  /* 0x0000000c1d26723e */ /* 0x000fc400000000ff */
[----:B------:R-:W-:Y:S02]  /*33b0*/  F2FP.F16.F32.PACK_AB R40, R40, R33 ;  /* 0x000000212828723e */ /* 0x000fe400000000ff */
[----:B------:R-:W-:Y:S02]  /*33c0*/  F2FP.F16.F32.PACK_AB R46, R48, R45 ;  /* 0x0000002d302e723e */ /* 0x000fe400000000ff */
[----:B------:R-:W-:Y:S02]  /*33d0*/  F2FP.F16.F32.PACK_AB R27, R68, R35 ;  /* 0x00000023441b723e */ /* 0x000fe400000000ff */
[----:B------:R-:W-:Y:S02]  /*33e0*/  F2FP.F16.F32.PACK_AB R42, R14, R37 ;  /* 0x000000250e2a723e */ /* 0x000fe400000000ff */
[----:B------:R-:W-:Y:S02]  /*33f0*/  F2FP.F16.F32.PACK_AB R44, R44, R41 ;  /* 0x000000292c2c723e */ /* 0x000fe400000000ff */
[----:B------:R-:W-:-:S02]  /*3400*/  F2FP.F16.F32.PACK_AB R48, R52, R49 ;  /* 0x000000313430723e */ /* 0x000fc400000000ff */
[----:B------:R-:W-:Y:S02]  /*3410*/  F2FP.F16.F32.PACK_AB R50, R56, R53 ;  /* 0x000000353832723e */ /* 0x000fe400000000ff */
[----:B------:R-:W-:Y:S02]  /*3420*/  F2FP.F16.F32.PACK_AB R29, R72, R39 ;  /* 0x00000027481d723e */ /* 0x000fe400000000ff */
[----:B------:R-:W-:Y:S02]  /*3430*/  F2FP.F16.F32.PACK_AB R31, R76, R43 ;  /* 0x0000002b4c1f723e */ /* 0x000fe400000000ff */
[----:B------:R-:W-:Y:S02]  /*3440*/  F2FP.F16.F32.PACK_AB R33, R80, R47 ;  /* 0x0000002f5021723e */ /* 0x000fe400000000ff */
[----:B------:R-:W-:Y:S02]  /*3450*/  F2FP.F16.F32.PACK_AB R35, R84, R51 ;  /* 0x000000335423723e */ /* 0x000fe400000000ff */
[----:B-1----:R-:W-:-:S02]  /*3460*/  F2FP.F16.F32.PACK_AB R26, R9, R6 ;  /* 0x00000006091a723e */ /* 0x002fc400000000ff */
        /* <DEDUP_REMOVED lines=13> */
[----:B------:R-:W-:Y:S01]  /*3540*/  F2FP.F16.F32.PACK_AB R53, R83, R90 ;  /* 0x0000005a5335723e */ /* 0x000fe200000000ff */
[----:B------:R-:W-:Y:S06]  /*3550*/  @!P0 BRA `(.L_x_21) ;  /* 0x0000000000048947 */ /* 0x000fec0003800000 */
[----:B------:R-:W-:Y:S01]  /*3560*/  BPT.TRAP 0x1 ;  /* 0x000000040000795c */ /* 0x000fe20000300000 */
.L_x_21:
[----:B------:R-:W-:Y:S01]  /*3570*/  ULEA UR6, UR27, UR36, 0x3 ;  /* 0x000000241b067291 */ /* 0x000fe2000f8e183f */
[----:B------:R-:W-:-:S08]  /*3580*/  SHF.L.U32 R6, R22, 0x1f, RZ ;  /* 0x0000001f16067819 */ /* 0x000fd000000006ff */
[----:B------:R-:W1:Y:S02]  /*3590*/  SYNCS.PHASECHK.TRANS64.TRYWAIT P1, [UR6+0x20200], R6 ;  /* 0x02020006ff0075a7 */ /* 0x000e640008020146 */
[----:B-1----:R-:W-:Y:S05]  /*35a0*/  @!P1 BRA `(.L_x_22) ;  /* 0x0000008000209947 */ /* 0x002fea0003800000 */
.L_x_118:
[----:B------:R-:W-:Y:S01]  /*35b0*/  UIMAD UR10, UR27, 0x500, UR25 ;  /* 0x000005001b0a78a4 */ /* 0x000fe2000f8e0219 */
[----:B------:R-:W-:Y:S01]  /*35c0*/  WARPGROUP.ARRIVE ;  /* 0x00000000000079c5 */ /* 0x000fe20000000000 */
[----:B------:R-:W-:Y:S01]  /*35d0*/  UMOV UR7, 0xc0000010 ;  /* 0xc000001000077882 */ /* 0x000fe20000000000 */
[----:B------:R-:W-:Y:S01]  /*35e0*/  F2FP.F16.F32.PACK_AB R55, R65, R86 ;  /* 0x000000564137723e */ /* 0x000fe200000000ff */
[----:B------:R-:W-:Y:S02]  /*35f0*/  UIADD3 UR11, UR10, 0x100, URZ ;  /* 0x000001000a0b7890 */ /* 0x000fe4000fffe03f */
[----:B------:R-:W-:Y:S02]  /*3600*/  UIADD3 UR14, UR10, 0x200, URZ ;  /* 0x000002000a0e7890 */ /* 0x000fe4000fffe03f */
[----:B------:R-:W-:Y:S01]  /*3610*/  UMOV UR6, UR10 ;  /* 0x0000000a00067c82 */ /* 0x000fe20008000000 */
[----:B------:R-:W-:Y:S01]  /*3620*/  UIADD3 UR15, UR10, 0x300, URZ ;  /* 0x000003000a0f7890 */ /* 0x000fe2000fffe03f */
[----:B------:R-:W-:Y:S01]  /*3630*/  HGMMA.64x16x16.F32 R120, R24, gdesc[UR4].tnspB, RZ, !UPT, gsb0 ;  /* 0x4020000418787df0 */ /* 0x000fe2000c0008ff */
[----:B------:R-:W-:Y:S01]  /*3640*/  UMOV UR6, UR11 ;  /* 0x0000000b00067c82 */ /* 0x000fe20008000000 */
[----:B------:R-:W-:Y:S01]  /*3650*/  UMOV UR7, 0xc0000010 ;  /* 0xc000001000077882 */ /* 0x000fe20000000000 */
[----:B------:R-:W-:-:S02]  /*3660*/  UIADD3 UR18, UR10, 0x400, URZ ;  /* 0x000004000a127890 */ /* 0x000fc4000fffe03f */
[----:B------:R-:W-:Y:S01]  /*3670*/  UIADD3 UR11, UR10, 0x120, URZ ;  /* 0x000001200a0b7890 */ /* 0x000fe2000fffe03f */
[----:B------:R-:W-:Y:S02]  /*3680*/  WARPGROUP.DEPBAR.LE gsb0, 0x0 ;  /* 0x00008000000079c5 */ /* 0x000fe40000010000 */
[----:B------:R-:W-:-:S06]  /*3690*/  WARPGROUP.ARRIVE ;  /* 0x00000000000079c5 */ /* 0x000fcc0000000000 */
[----:B------:R-:W-:Y:S01]  /*36a0*/  HGMMA.64x16x16.F32 R112, R24, gdesc[UR4].tnspB, RZ, !UPT, gsb0 ;  /* 0x4020000418707df0 */ /* 0x000fe2000c0008ff */
[----:B------:R-:W-:Y:S01]  /*36b0*/  UMOV UR6, UR14 ;  /* 0x0000000e00067c82 */ /* 0x000fe20008000000 */
[----:B------:R-:W-:Y:S01]  /*36c0*/  UMOV UR7, 0xc0000010 ;  /* 0xc000001000077882 */ /* 0x000fe20000000000 */
        /* <DEDUP_REMOVED lines=16> */
[----:B------:R-:W-:Y:S01]  /*37d0*/  UIADD3 UR6, UR10, 0x20, URZ ;  /* 0x000000200a067890 */ /* 0x000fe2000fffe03f */
[----:B------:R-:W-:Y:S01]  /*37e0*/  UMOV UR7, 0xc0000010 ;  /* 0xc000001000077882 */ /* 0x000fe20000000000 */
[----:B------:R-:W-:Y:S02]  /*37f0*/  WARPGROUP.DEPBAR.LE gsb0, 0x0 ;  /* 0x00008000000079c5 */ /* 0x000fe40000010000 */
[----:B------:R-:W-:-:S06]  /*3800*/  WARPGROUP.ARRIVE ;  /* 0x00000000000079c5 */ /* 0x000fcc0000000000 */
[----:B------:R-:W-:Y:S01]  /*3810*/  HGMMA.64x16x16.F32 R120, R28, gdesc[UR4].tnspB, R120, gsb0 ;  /* 0x402000041c787df0 */ /* 0x000fe20008000878 */
[----:B------:R-:W-:Y:S01]  /*3820*/  UMOV UR6, UR11 ;  /* 0x0000000b00067c82 */ /* 0x000fe20008000000 */
[----:B------:R-:W-:Y:S01]  /*3830*/  UMOV UR7, 0xc0000010 ;  /* 0xc000001000077882 */ /* 0x000fe20000000000 */
[----:B------:R-:W-:Y:S01]  /*3840*/  UIADD3 UR11, UR10, 0x140, URZ ;  /* 0x000001400a0b7890 */ /* 0x000fe2000fffe03f */
        /* <DEDUP_REMOVED lines=162> */
[----:B------:R-:W-:Y:S02]  /*4270*/  WARPGROUP.DEPBAR.LE gsb0, 0x0 ;  /* 0x00008000000079c5 */ /* 0x000fe40000010000 */
[----:B------:R-:W-:-:S06]  /*4280*/  WARPGROUP.ARRIVE ;  /* 0x00000000000079c5 */ /* 0x000fcc0000000000 */
[----:B------:R-:W-:Y:S01]  /*4290*/  HGMMA.64x16x16.F32 R88, R48, gdesc[UR4].tnspB, R88, gsb0 ;  /* 0x4020000430587df0 */ /* 0x000fe20008000858 */
[----:B------:R-:W-:Y:S01]  /*42a0*/  UIADD3 UR6, UR10, 0xe0, URZ ;  /* 0x000000e00a067890 */ /* 0x000fe2000fffe03f */
        /* <DEDUP_REMOVED lines=24> */
[----:B------:R-:W-:Y:S03]  /*4430*/  HGMMA.64x16x16.F32 R88, R52, gdesc[UR4].tnspB, R88, gsb0 ;  /* 0x4020000434587df0 */ /* 0x000fe60008000858 */
[----:B------:R-:W-:Y:S02]  /*4440*/  WARPGROUP.DEPBAR.LE gsb0, 0x0 ;  /* 0x00008000000079c5 */ /* 0x000fe40000010000 */
[----:B------:R-:W-:Y:S05]  /*4450*/  @!P0 BRA `(.L_x_23) ;  /* 0x0000000000048947 */ /* 0x000fea0003800000 */
[----:B------:R-:W-:Y:S01]  /*4460*/  BPT.TRAP 0x1 ;  /* 0x000000040000795c */ /* 0x000fe20000300000 */
.L_x_23:
[----:B------:R-:W-:Y:S02]  /*4470*/  UISETP.GT.U32.AND UP0, UPT, UR49, 0x1, UPT ;  /* 0x000000013100788c */ /* 0x000fe4000bf04070 */
[----:B------:R-:W-:-:S04]  /*4480*/  UIADD3 UR28, UR28, 0x20228, URZ ;  /* 0x000202281c1c7890 */ /* 0x000fc8000fffe03f */
[----:B------:R-:W-:Y:S01]  /*4490*/  PLOP3.LUT P1, PT, PT, PT, UP0, 0x80, 0x0 ;  /* 0x000000000000781c */ /* 0x000fe20003f2f008 */
[----:B------:R-:W-:-:S09]  /*44a0*/  UPRMT UR28, URZ, 0x654, UR28 ;  /* 0x000006543f1c7896 */ /* 0x000fd2000800001c */
[----:B------:R-:W-:Y:S03]  /*44b0*/  SYNCS.ARRIVE.TRANS64.RED.A1T0 RZ, [UR28], RZ ;  /* 0x000000ffffff79a7 */ /* 0x000fe6000810041c */
[----:B------:R-:W-:Y:S05]  /*44c0*/  @P1 BRA `(.L_x_24) ;  /* 0x0000000000041947 */ /* 0x000fea0003800000 */
[----:B------:R-:W-:Y:S01]  /*44d0*/  BPT.TRAP 0x1 ;  /* 0x000000040000795c */ /* 0x000fe20000300000 */
.L_x_24:
[----:B-1----:R-:W1:Y:S01]  /*44e0*/  LDC R6, c[0x0][0x28c] ;  /* 0x0000a300ff067b82 */ /* 0x002e620000000800 */
[----:B------:R-:W-:-:S04]  /*44f0*/  UIADD3 UR51, UR27, 0x1, URZ ;  /* 0x000000011b337890 */ /* 0x000fc8000fffe03f */
[----:B------:R-:W-:-:S04]  /*4500*/  UISETP.NE.AND UP0, UPT, UR51, 0x5, UPT ;  /* 0x000000053300788c */ /* 0x000fc8000bf05270 */
[----:B------:R-:W-:Y:S02]  /*4510*/  USEL UR6, URZ, 0x1, UP0 ;  /* 0x000000013f067887 */ /* 0x000fe40008000000 */
[----:B------:R-:W-:-:S04]  /*4520*/  USEL UR51, UR51, URZ, UP0 ;  /* 0x0000003f33337287 */ /* 0x000fc80008000000 */
[----:B------:R-:W-:Y:S02]  /*4530*/  LOP3.LUT R22, R22, UR6, RZ, 0x3c, !PT ;  /* 0x0000000616167c12 */ /* 0x000fe4000f8e3cff */
[----:B-1----:R-:W-:-:S13]  /*4540*/  ISETP.GE.AND P2, PT, R6, 0x81, PT ;  /* 0x000000810600780c */ /* 0x002fda0003f46270 */
[----:B------:R-:W-:Y:S05]  /*4550*/  @!P2 BRA `(.L_x_25) ;  /* 0x000000340080a947 */ /* 0x000fea0003800000 */
[----:B------:R-:W-:Y:S01]  /*4560*/  IADD3 R6, R6, 0x7f, RZ ;  /* 0x0000007f06067810 */ /* 0x000fe20007ffe0ff */
[----:B------:R-:W-:Y:S01]  /*4570*/  ULDC UR28, c[0x0][0x604] ;  /* 0x00018100001c7ab9 */ /* 0x000fe20000000800 */
[----:B------:R-:W-:Y:S02]  /*4580*/  MOV R9, R4 ;  /* 0x0000000400097202 */ /* 0x000fe40000000f00 */
[----:B------:R-:W-:-:S04]  /*4590*/  SHF.R.S32.HI R7, RZ, 0x1f, R6 ;  /* 0x0000001fff077819 */ /* 0x000fc80000011406 */
[----:B------:R-:W-:Y:S02]  /*45a0*/  LEA.HI R6, R7, R6, RZ, 0x7 ;  /* 0x0000000607067211 */ /* 0x000fe400078f38ff */
[----:B------:R-:W-:Y:S02]  /*45b0*/  MOV R7, R5 ;  /* 0x0000000500077202 */ /* 0x000fe40000000f00 */
[----:B------:R-:W-:-:S07]  /*45c0*/  SHF.R.S32.HI R6, RZ, 0x7, R6 ;  /* 0x00000007ff067819 */ /* 0x000fce0000011406 */
.L_x_36:
[----:B------:R-:W-:Y:S05]  /*45d0*/  @!P0 BRA `(.L_x_26) ;  /* 0x0000000000048947 */ /* 0x000fea0003800000 */
[----:B------:R-:W-:Y:S01]  /*45e0*/  BPT.TRAP 0x1 ;  /* 0x000000040000795c */ /* 0x000fe20000300000 */
.L_x_26:
[----:B------:R-:W-:Y:S01]  /*45f0*/  ULEA UR6, UR51, UR36, 0x3 ;  /* 0x0000002433067291 */ /* 0x000fe2000f8e183f */
[----:B------:R-:W-:-:S08]  /*4600*/  SHF.L.U32 R4, R22, 0x1f, RZ ;  /* 0x0000001f16047819 */ /* 0x000fd000000006ff */
[----:B------:R-:W1:Y:S02]  /*4610*/  SYNCS.PHASECHK.TRANS64.TRYWAIT P2, [UR6+0x20200], R4 ;  /* 0x02020004ff0075a7 */ /* 0x000e640008040146 */
[----:B-1----:R-:W-:Y:S05]  /*4620*/  @!P2 BRA `(.L_x_27) ;  /* 0x000000700018a947 */ /* 0x002fea0003800000 */
.L_x_119:
[----:B------:R-:W-:Y:S01]  /*4630*/  UIMAD UR22, UR51, 0x500, UR26 ;  /* 0x00000500331678a4 */ /* 0x000fe2000f8e021a */
[----:B------:R-:W-:Y:S01]  /*4640*/  WARPGROUP.ARRIVE ;  /* 0x00000000000079c5 */ /* 0x000fe20000000000 */
[----:B------:R-:W-:Y:S01]  /*4650*/  UMOV UR23, 0xc0000010 ;  /* 0xc000001000177882 */ /* 0x000fe20000000000 */
[----:B------:R-:W-:Y:S01]  /*4660*/  UMOV UR7, 0xc0000010 ;  /* 0xc000001000077882 */ /* 0x000fe20000000000 */
[----:B------:R-:W-:Y:S02]  /*4670*/  UIADD3 UR6, UR22, 0x100, URZ ;  /* 0x0000010016067890 */ /* 0x000fe4000fffe03f */
[----:B------:R-:W-:Y:S01]  /*4680*/  UIADD3 UR10, UR22, 0x200, URZ ;  /* 0x00000200160a7890 */ /* 0x000fe2000fffe03f */
[----:B------:R-:W-:Y:S02]  /*4690*/  UMOV UR11, 0xc0000010 ;  /* 0xc0000010000b7882 */ /* 0x000fe40000000000 */
[----:B------:R-:W-:Y:S01]  /*46a0*/  HGMMA.64x128x16.F32 R24, gdesc[UR20], RZ, !UPT, gsb0 ;  /* 0x01e00000141879f0 */ /* 0x000fe2000c0008ff */
[----:B------:R-:W-:Y:S01]  /*46b0*/  UIADD3 UR14, UR22, 0x300, URZ ;  /* 0x00000300160e7890 */ /* 0x000fe2000fffe03f */
[----:B------:R-:W-:Y:S01]  /*46c0*/  UMOV UR15, 0xc0000010 ;  /* 0xc0000010000f7882 */ /* 0x000fe20000000000 */
[----:B------:R-:W-:Y:S01]  /*46d0*/  UIADD3 UR18, UR22, 0x400, URZ ;  /* 0x0000040016127890 */ /* 0x000fe2000fffe03f */
[----:B------:R-:W-:Y:S01]  /*46e0*/  UMOV UR19, 0xc0000010 ;  /* 0xc000001000137882 */ /* 0x000fe20000000000 */
[----:B------:R-:W-:-:S02]  /*46f0*/  WARPGROUP.DEPBAR.LE gsb0, 0x0 ;  /* 0x00008000000079c5 */ /* 0x000fc40000010000 */
[----:B------:R-:W-:-:S06]  /*4700*/  WARPGROUP.ARRIVE ;  /* 0x00000000000079c5 */ /* 0x000fcc0000000000 */
[----:B------:R-:W-:Y:S03]  /*4710*/  HGMMA.64x128x16.F32 R24, gdesc[UR4], R24, gsb0 ;  /* 0x01e00000041879f0 */ /* 0x000fe60008000818 */
[----:B------:R-:W-:Y:S02]  /*4720*/  WARPGROUP.DEPBAR.LE gsb0, 0x0 ;  /* 0x00008000000079c5 */ /* 0x000fe40000010000 */
[----:B------:R-:W-:-:S07]  /*4730*/  WARPGROUP.ARRIVE ;  /* 0x00000000000079c5 */ /* 0x000fce0000000000 */
[----:B------:R-:W-:Y:S01]  /*4740*/  HGMMA.64x128x16.F32 R24, gdesc[UR8], R24, gsb0 ;  /* 0x01e00000081879f0 */ /* 0x000fe20008000818 */
[----:B------:R-:W-:-:S04]  /*4750*/  UIADD3 UR10, UR51, 0x1, URZ ;  /* 0x00000001330a7890 */ /* 0x000fc8000fffe03f */
[----:B------:R-:W-:-:S04]  /*4760*/  UISETP.NE.AND UP0, UPT, UR10, 0x5, UPT ;  /* 0x000000050a00788c */ /* 0x000fc8000bf05270 */
[----:B------:R-:W-:Y:S02]  /*4770*/  USEL UR6, URZ, 0x1, UP0 ;  /* 0x000000013f067887 */ /* 0x000fe40008000000 */
[----:B------:R-:W-:-:S04]  /*4780*/  USEL UR10, UR10, URZ, UP0 ;  /* 0x0000003f0a0a7287 */ /* 0x000fc80008000000 */
[----:B------:R-:W-:Y:S01]  /*4790*/  LOP3.LUT R22, R22, UR6, RZ, 0x3c, !PT ;  /* 0x0000000616167c12 */ /* 0x000fe2000f8e3cff */
[----:B------:R-:W-:Y:S02]  /*47a0*/  WARPGROUP.DEPBAR.LE gsb0, 0x0 ;  /* 0x00008000000079c5 */ /* 0x000fe40000010000 */
[----:B------:R-:W-:-:S06]  /*47b0*/  WARPGROUP.ARRIVE ;  /* 0x00000000000079c5 */ /* 0x000fcc0000000000 */
[----:B------:R-:W-:Y:S03]  /*47c0*/  HGMMA.64x128x16.F32 R24, gdesc[UR12], R24, gsb0 ;  /* 0x01e000000c1879f0 */ /* 0x000fe60008000818 */
[----:B------:R-:W-:Y:S02]  /*47d0*/  WARPGROUP.DEPBAR.LE gsb0, 0x0 ;  /* 0x00008000000079c5 */ /* 0x000fe40000010000 */
[----:B------:R-:W-:-:S07]  /*47e0*/  WARPGROUP.ARRIVE ;  /* 0x00000000000079c5 */ /* 0x000fce0000000000 */
[----:B------:R-:W-:Y:S03]  /*47f0*/  HGMMA.64x128x16.F32 R24, gdesc[UR16], R24, gsb0 ;  /* 0x01e00000101879f0 */ /* 0x000fe60008000818 */
[----:B------:R-:W-:Y:S02]  /*4800*/  WARPGROUP.DEPBAR.LE gsb0, 0x0 ;  /* 0x00008000000079c5 */ /* 0x000fe40000010000 */
[----:B------:R-:W-:Y:S05]  /*4810*/  @!P0 BRA `(.L_x_28) ;  /* 0x0000000000048947 */ /* 0x000fea0003800000 */
[----:B------:R-:W-:Y:S01]  /*4820*/  BPT.TRAP 0x1 ;  /* 0x000000040000795c */ /* 0x000fe20000300000 */
.L_x_28:
[----:B-1----:R-:W-:Y:S01]  /*4830*/  FMNMX R4, R24, R9, !PT ;  /* 0x0000000918047209 */ /* 0x002fe20007800000 */
[----:B------:R-:W-:Y:S01]  /*4840*/  ULEA UR6, UR10, UR36, 0x3 ;  /* 0x000000240a067291 */ /* 0x000fe2000f8e183f */
[----:B------:R-:W-:Y:S02]  /*4850*/  FMNMX R10, R26, R7, !PT ;  /* 0x000000071a0a7209 */ /* 0x000fe40007800000 */
        /* <DEDUP_REMOVED lines=41> */
[----:B------:R-:W-:Y:S01]  /*4af0*/  FMNMX R10, R34, R5, !PT ;  /* 0x00000005220a7209 */ /* 0x000fe20007800000 */
[----:B------:R-:W-:Y:S02]  /*4b00*/  FADD R12, -R12, R9 ;  /* 0x000000090c0c7221 */ /* 0x000fe40000000100 */
[--C-:B------:R-:W-:Y:S01]  /*4b10*/  FFMA R24, R24, UR28, -R128.reuse ;  /* 0x0000001c18187c23 */ /* 0x100fe20008000880 */
[--C-:B------:R-:W-:Y:S01]  /*4b20*/  FFMA R11, R25, UR28, -R128.reuse ;  /* 0x0000001c190b7c23 */ /* 0x100fe20008000880 */
[----:B------:R-:W-:Y:S01]  /*4b30*/  FMNMX R5, R35, R10, !PT ;  /* 0x0000000a23057209 */ /* 0x000fe20007800000 */
[--C-:B------:R-:W-:Y:S01]  /*4b40*/  FFMA R8, R28, UR28, -R128.reuse ;  /* 0x0000001c1c087c23 */ /* 0x100fe20008000880 */
        /* <DEDUP_REMOVED lines=19> */
[--C-:B------:R-:W-:Y:S01]  /*4c80*/  FFMA R45, R53, UR28, -R128.reuse ;  /* 0x0000001c352d7c23 */ /* 0x100fe20008000880 */
        /* <DEDUP_REMOVED lines=12> */
[----:B------:R-:W-:Y:S01]  /*4d50*/  FFMA R73, R76, UR28, -R128 ;  /* 0x0000001c4c497c23 */ /* 0x000fe20008000880 */
[----:B------:R-:W-:Y:S01]  /*4d60*/  FMNMX R5, R51, R14, !PT ;  /* 0x0000000e33057209 */ /* 0x000fe20007800000 */
[----:B------:R-:W-:-:S02]  /*4d70*/  FMUL R12, R12, UR28 ;  /* 0x0000001c0c0c7c20 */ /* 0x000fc40008400000 */
[----:B------:R-:W3:Y:S01]  /*4d80*/  MUFU.EX2 R8, R8 ;  /* 0x0000000800087308 */ /* 0x000ee20000000800 */
[----:B-1----:R-:W-:Y:S01]  /*4d90*/  @!P6 FMUL R24, R24, R24 ;  /* 0x000000181818e220 */ /* 0x002fe20000400000 */
[----:B------:R-:W-:Y:S02]  /*4da0*/  FSETP.GEU.AND P6, PT, R15, -126, PT ;  /* 0xc2fc00000f00780b */ /* 0x000fe40003fce000 */
[----:B------:R-:W-:-:S04]  /*4db0*/  FMNMX R14, R54, R5, !PT ;  /* 0x00000005360e7209 */ /* 0x000fc80007800000 */
[----:B------:R-:W1:Y:S01]  /*4dc0*/  MUFU.EX2 R13, R13 ;  /* 0x0000000d000d7308 */ /* 0x000e620000000800 */
[----:B--2---:R-:W-:Y:S01]  /*4dd0*/  @!P3 FMUL R11, R11, R11 ;  /* 0x0000000b0b0bb220 */ /* 0x004fe20000400000 */
[----:B------:R-:W-:Y:S02]  /*4de0*/  FSETP.GEU.AND P3, PT, R10, -126, PT ;  /* 0xc2fc00000a00780b */ /* 0x000fe40003f6e000 */
[----:B------:R-:W-:Y:S01]  /*4df0*/  FMNMX R5, R55, R14, !PT ;  /* 0x0000000e37057209 */ /* 0x000fe20007800000 */
[----:B------:R-:W-:Y:S02]  /*4e00*/  FFMA R14, R44, UR28, -R128 ;  /* 0x0000001c2c0e7c23 */ /* 0x000fe40008000880 */
[----:B------:R-:W-:Y:S01]  /*4e10*/  @!P6 FMUL R15, R15, 0.5 ;  /* 0x3f0000000f0fe820 */ /* 0x000fe20000400000 */
[----:B------:R-:W2:Y:S01]  /*4e20*/  MUFU.EX2 R28, R28 ;  /* 0x0000001c001c7308 */ /* 0x000ea20000000800 */
[----:B---3--:R-:W-:Y:S01]  /*4e30*/  @!P4 FMUL R8, R8, R8 ;  /* 0x000000080808c220 */ /* 0x008fe20000400000 */
[----:B------:R-:W-:-:S02]  /*4e40*/  FSETP.GEU.AND P4, PT, R21, -126, PT ;  /* 0xc2fc00001500780b */ /* 0x000fc40003f8e000 */
[----:B------:R-:W-:-:S03]  /*4e50*/  FMNMX R20, R58, R5, !PT ;  /* 0x000000053a147209 */ /* 0x000fc60007800000 */
[----:B------:R-:W-:Y:S01]  /*4e60*/  @!P3 FMUL R10, R10, 0.5 ;  /* 0x3f0000000a0ab820 */ /* 0x000fe20000400000 */
[----:B------:R-:W3:Y:S01]  /*4e70*/  MUFU.EX2 R15, R15 ;  /* 0x0000000f000f7308 */ /* 0x000ee20000000800 */
[----:B-1----:R-:W-:Y:S01]  /*4e80*/  @!P5 FMUL R13, R13, R13 ;  /* 0x0000000d0d0dd220 */ /* 0x002fe20000400000 */
[----:B------:R-:W-:Y:S02]  /*4e90*/  FSETP.GEU.AND P5, PT, R32, -126, PT ;  /* 0xc2fc00002000780b */ /* 0x000fe40003fae000 */
[----:B------:R-:W-:-:S03]  /*4ea0*/  FMNMX R5, R59, R20, !PT ;  /* 0x000000143b057209 */ /* 0x000fc60007800000 */
[----:B------:R-:W-:Y:S01]  /*4eb0*/  @!P4 FMUL R21, R21, 0.5 ;  /* 0x3f0000001515c820 */ /* 0x000fe20000400000 */
[----:B------:R-:W1:Y:S01]  /*4ec0*/  MUFU.EX2 R10, R10 ;  /* 0x0000000a000a7308 */ /* 0x000e620000000800 */
[----:B--2---:R-:W-:Y:S01]  /*4ed0*/  @!P2 FMUL R28, R28, R28 ;  /* 0x0000001c1c1ca220 */ /* 0x004fe20000400000 */
[----:B------:R-:W-:Y:S02]  /*4ee0*/  FSETP.GEU.AND P2, PT, R33, -126, PT ;  /* 0xc2fc00002100780b */ /* 0x000fe40003f4e000 */
[----:B------:R-:W-:-:S03]  /*4ef0*/  FMNMX R20, R62, R5, !PT ;  /* 0x000000053e147209 */ /* 0x000fc60007800000 */
[----:B------:R-:W-:Y:S01]  /*4f00*/  @!P5 FMUL R32, R32, 0.5 ;  /* 0x3f0000002020d820 */ /* 0x000fe20000400000 */
[----:B------:R-:W2:Y:S01]  /*4f10*/  MUFU.EX2 R21, R21 ;  /* 0x0000001500157308 */ /* 0x000ea20000000800 */
[----:B---3--:R-:W-:Y:S01]  /*4f20*/  @!P6 FMUL R15, R15, R15 ;  /* 0x0000000f0f0fe220 */ /* 0x008fe20000400000 */
[----:B------:R-:W-:Y:S02]  /*4f30*/  FSETP.GEU.AND P6, PT, R14, -126, PT ;  /* 0xc2fc00000e00780b */ /* 0x000fe40003fce000 */
[----:B------:R-:W-:Y:S01]  /*4f40*/  FMNMX R5, R63, R20, !PT ;  /* 0x000000143f057209 */ /* 0x000fe20007800000 */
[----:B------:R-:W-:Y:S02]  /*4f50*/  FFMA R20, R48, UR28, -R128 ;  /* 0x0000001c30147c23 */ /* 0x000fe40008000880 */
[----:B------:R-:W-:Y:S01]  /*4f60*/  @!P2 FMUL R33, R33, 0.5 ;  /* 0x3f0000002121a820 */ /* 0x000fe20000400000 */
[----:B------:R-:W3:Y:S01]  /*4f70*/  MUFU.EX2 R32, R32 ;  /* 0x0000002000207308 */ /* 0x000ee20000000800 */
[----:B-1----:R-:W-:Y:S01]  /*4f80*/  @!P3 FMUL R10, R10, R10 ;  /* 0x0000000a0a0ab220 */ /* 0x002fe20000400000 */
[----:B------:R-:W-:-:S02]  /*4f90*/  FSETP.GEU.AND P3, PT, R37, -126, PT ;  /* 0xc2fc00002500780b */ /* 0x000fc40003f6e000 */
[----:B------:R-:W-:-:S03]  /*4fa0*/  FMNMX R36, R66, R5, !PT ;  /* 0x0000000542247209 */ /* 0x000fc60007800000 */
[----:B------:R-:W-:Y:S01]  /*4fb0*/  @!P6 FMUL R14, R14, 0.5 ;  /* 0x3f0000000e0ee820 */ /* 0x000fe20000400000 */
[----:B------:R-:W-:Y:S01]  /*4fc0*/  FMNMX R5, R67, R36, !PT ;  /* 0x0000002443057209 */ /* 0x000fe20007800000 */
[----:B------:R-:W1:Y:S01]  /*4fd0*/  MUFU.EX2 R33, R33 ;  /* 0x0000002100217308 */ /* 0x000e620000000800 */
[----:B--2---:R-:W-:Y:S01]  /*4fe0*/  @!P4 FMUL R21, R21, R21 ;  /* 0x000000151515c220 */ /* 0x004fe20000400000 */
[----:B------:R-:W-:Y:S01]  /*4ff0*/  FSETP.GEU.AND P4, PT, R20, -126, PT ;  /* 0xc2fc00001400780b */ /* 0x000fe20003f8e000 */
[--C-:B------:R-:W-:Y:S01]  /*5000*/  FFMA R36, R52, UR28, -R128.reuse ;  /* 0x0000001c34247c23 */ /* 0x100fe20008000880 */
[----:B------:R-:W-:Y:S01]  /*5010*/  FMNMX R40, R70, R5, !PT ;  /* 0x0000000546287209 */ /* 0x000fe20007800000 */
[--C-:B------:R-:W-:Y:S01]  /*5020*/  FFMA R52, R69, UR28, -R128.reuse ;  /* 0x0000001c45347c23 */ /* 0x100fe20008000880 */
[----:B------:R-:W-:Y:S01]  /*5030*/  @!P3 FMUL R37, R37, 0.5 ;  /* 0x3f0000002525b820 */ /* 0x000fe20000400000 */
[--C-:B------:R-:W-:Y:S01]  /*5040*/  FFMA R69, R72, UR28, -R128.reuse ;  /* 0x0000001c48457c23 */ /* 0x100fe20008000880 */
[----:B------:R-:W2:Y:S01]  /*5050*/  MUFU.EX2 R14, R14 ;  /* 0x0000000e000e7308 */ /* 0x000ea20000000800 */
[----:B---3--:R-:W-:Y:S01]  /*5060*/  @!P5 FMUL R32, R32, R32 ;  /* 0x000000202020d220 */ /* 0x008fe20000400000 */
[----:B------:R-:W-:Y:S01]  /*5070*/  FSETP.GEU.AND P5, PT, R41, -126, PT ;  /* 0xc2fc00002900780b */ /* 0x000fe20003fae000 */
[----:B------:R-:W-:Y:S01]  /*5080*/  FFMA R72, R85, UR28, -R128 ;  /* 0x0000001c55487c23 */ /* 0x000fe20008000880 */
[----:B------:R-:W-:-:S03]  /*5090*/  FMNMX R5, R71, R40, !PT ;  /* 0x0000002847057209 */ /* 0x000fc60007800000 */
[----:B------:R-:W-:Y:S01]  /*50a0*/  @!P4 FMUL R20, R20, 0.5 ;  /* 0x3f0000001414c820 */ /* 0x000fe20000400000 */
[----:B------:R-:W3:Y:S01]  /*50b0*/  MUFU.EX2 R37, R37 ;  /* 0x0000002500257308 */ /* 0x000ee20000000800 */
[----:B------:R-:W-:Y:S01]  /*50c0*/  FMNMX R40, R74, R5, !PT ;  /* 0x000000054a287209 */ /* 0x000fe20007800000 */
[----:B-1----:R-:W-:Y:S01]  /*50d0*/  @!P2 FMUL R33, R33, R33 ;  /* 0x000000212121a220 */ /* 0x002fe20000400000 */
[----:B------:R-:W-:Y:S02]  /*50e0*/  FSETP.GEU.AND P2, PT, R36, -126, PT ;  /* 0xc2fc00002400780b */ /* 0x000fe40003f4e000 */
[----:B------:R-:W-:Y:S01]  /*50f0*/  FMNMX R5, R75, R40, !PT ;  /* 0x000000284b057209 */ /* 0x000fe20007800000 */
[----:B------:R-:W-:Y:S01]  /*5100*/  FFMA R40, R57, UR28, -R128 ;  /* 0x0000001c39287c23 */ /* 0x000fe20008000880 */
[----:B------:R-:W-:Y:S01]  /*5110*/  @!P5 FMUL R41, R41, 0.5 ;  /* 0x3f0000002929d820 */ /* 0x000fe20000400000 */
[----:B------:R-:W1:Y:S01]  /*5120*/  MUFU.EX2 R20, R20 ;  /* 0x0000001400147308 */ /* 0x000e620000000800 */
[----:B--2---:R-:W-:Y:S01]  /*5130*/  @!P6 FMUL R14, R14, R14 ;  /* 0x0000000e0e0ee220 */ /* 0x004fe20000400000 */
[----:B------:R-:W-:-:S02]  /*5140*/  FSETP.GEU.AND P6, PT, R45, -126, PT ;  /* 0xc2fc00002d00780b */ /* 0x000fc40003fce000 */
[----:B------:R-:W-:-:S04]  /*5150*/  FMNMX R44, R78, R5, !PT ;  /* 0x000000054e2c7209 */ /* 0x000fc80007800000 */
        /* <DEDUP_REMOVED lines=10> */
[----:B------:R-:W-:Y:S01]  /*5200*/  FMNMX R5, R83, R44, !PT ;  /* 0x0000002c53057209 */ /* 0x000fe20007800000 */
[--C-:B------:R-:W-:Y:S01]  /*5210*/  FFMA R44, R61, UR28, -R128.reuse ;  /* 0x0000001c3d2c7c23 */ /* 0x100fe20008000880 */
[----:B------:R-:W-:Y:S01]  /*5220*/  @!P3 FMUL R49, R49, 0.5 ;  /* 0x3f0000003131b820 */ /* 0x000fe20000400000 */
[--C-:B------:R-:W-:Y:S01]  /*5230*/  FFMA R61, R64, UR28, -R128.reuse ;  /* 0x0000001c403d7c23 */ /* 0x100fe20008000880 */
[----:B------:R-:W1:Y:S01]  /*5240*/  MUFU.EX2 R45, R45 ;  /* 0x0000002d002d7308 */ /* 0x000e620000000800 */
[----:B--2---:R-:W-:Y:S01]  /*5250*/  @!P5 FMUL R41, R41, R41 ;  /* 0x000000292929d220 */ /* 0x004fe20000400000 */
[----:B------:R-:W-:Y:S01]  /*5260*/  FSETP.GEU.AND P5, PT, R53, -126, PT ;  /* 0xc2fc00003500780b */ /* 0x000fe20003fae000 */
[--C-:B------:R-:W-:Y:S01]  /*5270*/  FFMA R64, R77, UR28, -R128.reuse ;  /* 0x0000001c4d407c23 */ /* 0x100fe20008000880 */
[----:B------:R-:W-:Y:S01]  /*5280*/  FMNMX R48, R86, R5, !PT ;  /* 0x0000000556307209 */ /* 0x000fe20007800000 */
[----:B------:R-:W-:-:S02]  /*5290*/  FFMA R77, R80, UR28, -R128 ;  /* 0x0000001c504d7c23 */ /* 0x000fc40008000880 */
[----:B------:R-:W-:Y:S01]  /*52a0*/  @!P4 FMUL R40, R40, 0.5 ;  /* 0x3f0000002828c820 */ /* 0x000fe20000400000 */
[----:B------:R-:W2:Y:S01]  /*52b0*/  MUFU.EX2 R49, R49 ;  /* 0x0000003100317308 */ /* 0x000ea20000000800 */
[----:B------:R-:W-:Y:S01]  /*52c0*/  FMNMX R5, R87, R48, !PT ;  /* 0x0000003057057209 */ /* 0x000fe20007800000 */
[--C-:B------:R-:W-:Y:S01]  /*52d0*/  FFMA R48, R65, UR28, -R128.reuse ;  /* 0x0000001c41307c23 */ /* 0x100fe20008000880 */
[----:B---3--:R-:W-:Y:S01]  /*52e0*/  @!P2 FMUL R36, R36, R36 ;  /* 0x000000242424a220 */ /* 0x008fe20000400000 */
[----:B------:R-:W-:Y:S01]  /*52f0*/  FSETP.GEU.AND P2, PT, R44, -126, PT ;  /* 0xc2fc00002c00780b */ /* 0x000fe20003f4e000 */
[--C-:B------:R-:W-:Y:S01]  /*5300*/  FFMA R65, R68, UR28, -R128.reuse ;  /* 0x0000001c44417c23 */ /* 0x100fe20008000880 */
[----:B------:R-:W3:Y:S01]  /*5310*/  SHFL.BFLY PT, R56, R5, 0x1, 0x1f ;  /* 0x0c201f0005387f89 */ /* 0x000ee200000e0000 */
[----:B------:R-:W-:Y:S01]  /*5320*/  @!P5 FMUL R53, R53, 0.5 ;  /* 0x3f0000003535d820 */ /* 0x000fe20000400000 */
[----:B------:R-:W4:Y:S01]  /*5330*/  MUFU.EX2 R40, R40 ;  /* 0x0000002800287308 */ /* 0x000f220000000800 */
[----:B-1----:R-:W-:Y:S01]  /*5340*/  @!P6 FMUL R45, R45, R45 ;  /* 0x0000002d2d2de220 */ /* 0x002fe20000400000 */
[----:B------:R-:W-:Y:S01]  /*5350*/  FSETP.GEU.AND P6, PT, R61, -126, PT ;  /* 0xc2fc00003d00780b */ /* 0x000fe20003fce000 */
[--C-:B------:R-:W-:Y:S01]  /*5360*/  FFMA R68, R81, UR28, -R128.reuse ;  /* 0x0000001c51447c23 */ /* 0x100fe20008000880 */
[----:B------:R-:W-:-:S04]  /*5370*/  FFMA R81, R84, UR28, -R128 ;  /* 0x0000001c54517c23 */ /* 0x000fc80008000880 */
[----:B------:R-:W1:Y:S01]  /*5380*/  MUFU.EX2 R53, R53 ;  /* 0x0000003500357308 */ /* 0x000e620000000800 */
[----:B--2---:R-:W-:Y:S01]  /*5390*/  @!P3 FMUL R49, R49, R49 ;  /* 0x000000313131b220 */ /* 0x004fe20000400000 */
[----:B------:R-:W-:Y:S01]  /*53a0*/  FSETP.GEU.AND P3, PT, R48, -126, PT ;  /* 0xc2fc00003000780b */ /* 0x000fe20003f6e000 */
[----:B------:R-:W-:-:S04]  /*53b0*/  @!P2 FMUL R44, R44, 0.5 ;  /* 0x3f0000002c2ca820 */ /* 0x000fc80000400000 */
[----:B------:R-:W-:Y:S02]  /*53c0*/  @!P6 FMUL R61, R61, 0.5 ;  /* 0x3f0000003d3de820 */ /* 0x000fe40000400000 */
[----:B------:R-:W2:Y:S01]  /*53d0*/  MUFU.EX2 R44, R44 ;  /* 0x0000002c002c7308 */ /* 0x000ea20000000800 */
[----:B----4-:R-:W-:Y:S01]  /*53e0*/  @!P4 FMUL R40, R40, R40 ;  /* 0x000000282828c220 */ /* 0x010fe20000400000 */
[----:B------:R-:W-:Y:S02]  /*53f0*/  FSETP.GEU.AND P4, PT, R65, -126, PT ;  /* 0xc2fc00004100780b */ /* 0x000fe40003f8e000 */
[----:B---3--:R-:W-:Y:S02]  /*5400*/  FMNMX R5, R5, R56, !PT ;  /* 0x0000003805057209 */ /* 0x008fe40007800000 */
[----:B------:R-:W-:Y:S02]  /*5410*/  @!P3 FMUL R48, R48, 0.5 ;  /* 0x3f0000003030b820 */ /* 0x000fe40000400000 */
[----:B------:R-:W3:Y:S01]  /*5420*/  MUFU.EX2 R61, R61 ;  /* 0x0000003d003d7308 */ /* 0x000ee20000000800 */
[----:B-1----:R-:W-:Y:S01]  /*5430*/  @!P5 FMUL R53, R53, R53 ;  /* 0x000000353535d220 */ /* 0x002fe20000400000 */
[----:B------:R-:W-:Y:S01]  /*5440*/  FSETP.GEU.AND P5, PT, R52, -126, PT ;  /* 0xc2fc00003400780b */ /* 0x000fe20003fae000 */
[----:B------:R-:W1:Y:S04]  /*5450*/  SHFL.BFLY PT, R56, R5, 0x2, 0x1f ;  /* 0x0c401f0005387f89 */ /* 0x000e6800000e0000 */
[----:B------:R-:W-:Y:S01]  /*5460*/  @!P4 FMUL R65, R65, 0.5 ;  /* 0x3f0000004141c820 */ /* 0x000fe20000400000 */
[----:B------:R-:W4:Y:S01]  /*5470*/  MUFU.EX2 R48, R48 ;  /* 0x0000003000307308 */ /* 0x000f220000000800 */
[----:B--2---:R-:W-:Y:S01]  /*5480*/  @!P2 FMUL R44, R44, R44 ;  /* 0x0000002c2c2ca220 */ /* 0x004fe20000400000 */
[----:B------:R-:W-:-:S05]  /*5490*/  FSETP.GEU.AND P2, PT, R69, -126, PT ;  /* 0xc2fc00004500780b */ /* 0x000fca0003f4e000 */
[----:B------:R-:W-:Y:S01]  /*54a0*/  @!P5 FMUL R52, R52, 0.5 ;  /* 0x3f0000003434d820 */ /* 0x000fe20000400000 */
[----:B------:R-:W2:Y:S01]  /*54b0*/  MUFU.EX2 R65, R65 ;  /* 0x0000004100417308 */ /* 0x000ea20000000800 */
[----:B---3--:R-:W-:Y:S01]  /*54c0*/  @!P6 FMUL R61, R61, R61 ;  /* 0x0000003d3d3de220 */ /* 0x008fe20000400000 */
[----:B------:R-:W-:-:S03]  /*54d0*/  FSETP.GEU.AND P6, PT, R60, -126, PT ;  /* 0xc2fc00003c00780b */ /* 0x000fc60003fce000 */
[----:B------:R-:W-:Y:S01]  /*54e0*/  FADD R9, R28, R61 ;  /* 0x0000003d1c097221 */ /* 0x000fe20000000000 */
[----:B------:R-:W-:Y:S01]  /*54f0*/  F2FP.F16.F32.PACK_AB R28, R15, R28 ;  /* 0x0000001c0f1c723e */ /* 0x000fe200000000ff */
[----:B------:R-:W-:Y:S01]  /*5500*/  @!P2 FMUL R69, R69, 0.5 ;  /* 0x3f0000004545a820 */ /* 0x000fe20000400000 */
[----:B------:R-:W3:Y:S01]  /*5510*/  MUFU.EX2 R52, R52 ;  /* 0x0000003400347308 */ /* 0x000ee20000000800 */
[----:B----4-:R-:W-:Y:S01]  /*5520*/  @!P3 FMUL R48, R48, R48 ;  /* 0x000000303030b220 */ /* 0x010fe20000400000 */
[----:B------:R-:W-:Y:S02]  /*5530*/  FSETP.GEU.AND P3, PT, R73, -126, PT ;  /* 0xc2fc00004900780b */ /* 0x000fe40003f6e000 */
[----:B-1----:R-:W-:-:S03]  /*5540*/  FMNMX R5, R5, R56, !PT ;  /* 0x0000003805057209 */ /* 0x002fc60007800000 */
[----:B------:R-:W-:Y:S01]  /*5550*/  @!P6 FMUL R60, R60, 0.5 ;  /* 0x3f0000003c3ce820 */ /* 0x000fe20000400000 */
[----:B------:R-:W1:Y:S01]  /*5560*/  MUFU.EX2 R69, R69 ;  /* 0x0000004500457308 */ /* 0x000e620000000800 */
[----:B--2---:R-:W-:Y:S01]  /*5570*/  @!P4 FMUL R65, R65, R65 ;  /* 0x000000414141c220 */ /* 0x004fe20000400000 */
[----:B------:R-:W-:-:S05]  /*5580*/  FSETP.GEU.AND P4, PT, R64, -126, PT ;  /* 0xc2fc00004000780b */ /* 0x000fca0003f8e000 */
[----:B------:R-:W-:Y:S01]  /*5590*/  @!P3 FMUL R73, R73, 0.5 ;  /* 0x3f0000004949b820 */ /* 0x000fe20000400000 */
[----:B------:R-:W2:Y:S01]  /*55a0*/  MUFU.EX2 R60, R60 ;  /* 0x0000003c003c7308 */ /* 0x000ea20000000800 */
[----:B---3--:R-:W-:Y:S01]  /*55b0*/  @!P5 FMUL R52, R52, R52 ;  /* 0x000000343434d220 */ /* 0x008fe20000400000 */
[----:B------:R-:W-:-:S05]  /*55c0*/  FSETP.GEU.AND P5, PT, R77, -126, PT ;  /* 0xc2fc00004d00780b */ /* 0x000fca0003fae000 */
[----:B------:R-:W-:Y:S01]  /*55d0*/  @!P4 FMUL R64, R64, 0.5 ;  /* 0x3f0000004040c820 */ /* 0x000fe20000400000 */
[----:B------:R-:W3:Y:S01]  /*55e0*/  MUFU.EX2 R73, R73 ;  /* 0x0000004900497308 */ /* 0x000ee20000000800 */
[----:B-1----:R-:W-:Y:S01]  /*55f0*/  @!P2 FMUL R69, R69, R69 ;  /* 0x000000454545a220 */ /* 0x002fe20000400000 */
[----:B------:R-:W-:-:S04]  /*5600*/  FSETP.NEU.AND P2, PT, R5, -INF , PT ;  /* 0xff8000000500780b */ /* 0x000fc80003f4d000 */
[----:B------:R-:W-:Y:S01]  /*5610*/  FSEL R56, R5, RZ, P2 ;  /* 0x000000ff05387208 */ /* 0x000fe20001000000 */
[----:B------:R-:W-:Y:S01]  /*5620*/  @!P5 FMUL R77, R77, 0.5 ;  /* 0x3f0000004d4dd820 */ /* 0x000fe20000400000 */
[----:B------:R-:W1:Y:S01]  /*5630*/  MUFU.EX2 R64, R64 ;  /* 0x0000004000407308 */ /* 0x000e620000000800 */
[----:B--2---:R-:W-:Y:S01]  /*5640*/  @!P6 FMUL R60, R60, R60 ;  /* 0x0000003c3c3ce220 */ /* 0x004fe20000400000 */
[----:B------:R-:W-:Y:S01]  /*5650*/  FSETP.GEU.AND P6, PT, R68, -126, PT ;  /* 0xc2fc00004400780b */ /* 0x000fe20003fce000 */
[C---:B------:R-:W-:Y:S01]  /*5660*/  FMUL R76, R56.reuse, UR28 ;  /* 0x0000001c384c7c20 */ /* 0x040fe20008400000 */
[----:B------:R-:W-:Y:S01]  /*5670*/  FSETP.GEU.AND P2, PT, R81, -126, PT ;  /* 0xc2fc00005100780b */ /* 0x000fe20003f4e000 */
[----:B------:R-:W-:Y:S01]  /*5680*/  FADD R129, -R56, R7 ;  /* 0x0000000738817221 */ /* 0x000fe20000000100 */
[----:B------:R-:W-:Y:S01]  /*5690*/  FADD R7, R24, R49 ;  /* 0x0000003118077221 */ /* 0x000fe20000000000 */
[--C-:B------:R-:W-:Y:S01]  /*56a0*/  FFMA R25, R26, UR28, -R76.reuse ;  /* 0x0000001c1a197c23 */ /* 0x100fe2000800084c */
[----:B------:R-:W2:Y:S01]  /*56b0*/  MUFU.EX2 R77, R77 ;  /* 0x0000004d004d7308 */ /* 0x000ea20000000800 */
[----:B---3--:R-:W-:Y:S01]  /*56c0*/  @!P3 FMUL R73, R73, R73 ;  /* 0x000000494949b220 */ /* 0x008fe20000400000 */
[----:B------:R-:W-:Y:S01]  /*56d0*/  FSETP.GEU.AND P3, PT, R72, -126, PT ;  /* 0xc2fc00004800780b */ /* 0x000fe20003f6e000 */
[--C-:B------:R-:W-:Y:S01]  /*56e0*/  FFMA R26, R27, UR28, -R76.reuse ;  /* 0x0000001c1b1a7c23 */ /* 0x100fe2000800084c */
[--C-:B------:R-:W-:Y:S01]  /*56f0*/  FFMA R27, R30, UR28, -R76.reuse ;  /* 0x0000001c1e1b7c23 */ /* 0x100fe2000800084c */
[--C-:B------:R-:W-:Y:S01]  /*5700*/  FFMA R29, R34, UR28, -R76.reuse ;  /* 0x0000001c221d7c23 */ /* 0x100fe2000800084c */
[--C-:B------:R-:W-:Y:S01]  /*5710*/  FFMA R31, R31, UR28, -R76.reuse ;  /* 0x0000001c1f1f7c23 */ /* 0x100fe2000800084c */
[----:B------:R-:W-:Y:S01]  /*5720*/  @!P6 FMUL R68, R68, 0.5 ;  /* 0x3f0000004444e820 */ /* 0x000fe20000400000 */
[--C-:B------:R-:W-:Y:S01]  /*5730*/  FFMA R35, R35, UR28, -R76.reuse ;  /* 0x0000001c23237c23 */ /* 0x100fe2000800084c */
[----:B-1----:R-:W-:Y:S01]  /*5740*/  @!P4 FMUL R64, R64, R64 ;  /* 0x000000404040c220 */ /* 0x002fe20000400000 */
[----:B------:R-:W-:Y:S01]  /*5750*/  FSETP.GEU.AND P4, PT, R25, -126, PT ;  /* 0xc2fc00001900780b */ /* 0x000fe20003f8e000 */
[----:B------:R-:W-:Y:S01]  /*5760*/  @!P2 FMUL R81, R81, 0.5 ;  /* 0x3f0000005151a820 */ /* 0x000fe20000400000 */
[--C-:B------:R-:W-:Y:S01]  /*5770*/  FFMA R39, R39, UR28, -R76.reuse ;  /* 0x0000001c27277c23 */ /* 0x100fe2000800084c */
[----:B------:R-:W1:Y:S01]  /*5780*/  MUFU.EX2 R68, R68 ;  /* 0x0000004400447308 */ /* 0x000e620000000800 */
[--C-:B------:R-:W-:Y:S01]  /*5790*/  FFMA R43, R43, UR28, -R76.reuse ;  /* 0x0000001c2b2b7c23 */ /* 0x100fe2000800084c */
[----:B------:R-:W-:Y:S01]  /*57a0*/  @!P3 FMUL R72, R72, 0.5 ;  /* 0x3f0000004848b820 */ /* 0x000fe20000400000 */
[--C-:B------:R-:W-:Y:S01]  /*57b0*/  FFMA R57, R42, UR28, -R76.reuse ;  /* 0x0000001c2a397c23 */ /* 0x100fe2000800084c */
[----:B--2---:R-:W-:Y:S01]  /*57c0*/  @!P5 FMUL R77, R77, R77 ;  /* 0x0000004d4d4dd220 */ /* 0x004fe20000400000 */
[----:B------:R-:W-:Y:S01]  /*57d0*/  FSETP.GEU.AND P5, PT, R26, -126, PT ;  /* 0xc2fc00001a00780b */ /* 0x000fe20003fae000 */
[--C-:B------:R-:W-:Y:S01]  /*57e0*/  FFMA R80, R46, UR28, -R76.reuse ;  /* 0x0000001c2e507c23 */ /* 0x100fe2000800084c */
[--C-:B------:R-:W-:Y:S01]  /*57f0*/  FFMA R47, R47, UR28, -R76.reuse ;  /* 0x0000001c2f2f7c23 */ /* 0x100fe2000800084c */
[----:B------:R-:W2:Y:S01]  /*5800*/  MUFU.EX2 R72, R72 ;  /* 0x0000004800487308 */ /* 0x000ea20000000800 */
[--C-:B------:R-:W-:Y:S01]  /*5810*/  FFMA R54, R54, UR28, -R76.reuse ;  /* 0x0000001c36367c23 */ /* 0x100fe2000800084c */
[----:B------:R-:W-:Y:S01]  /*5820*/  @!P4 FMUL R25, R25, 0.5 ;  /* 0x3f0000001919c820 */ /* 0x000fe20000400000 */
[--C-:B------:R-:W-:Y:S01]  /*5830*/  FFMA R58, R58, UR28, -R76.reuse ;  /* 0x0000001c3a3a7c23 */ /* 0x100fe2000800084c */
[--C-:B------:R-:W-:Y:S01]  /*5840*/  FFMA R59, R59, UR28, -R76.reuse ;  /* 0x0000001c3b3b7c23 */ /* 0x100fe2000800084c */
[--C-:B------:R-:W-:Y:S01]  /*5850*/  FFMA R51, R51, UR28, -R76.reuse ;  /* 0x0000001c33337c23 */ /* 0x100fe2000800084c */
[--C-:B------:R-:W-:Y:S01]  /*5860*/  FFMA R62, R62, UR28, -R76.reuse ;  /* 0x0000001c3e3e7c23 */ /* 0x100fe2000800084c */
[--C-:B------:R-:W-:Y:S01]  /*5870*/  FFMA R83, R83, UR28, -R76.reuse ;  /* 0x0000001c53537c23 */ /* 0x100fe2000800084c */
[----:B------:R-:W3:Y:S01]  /*5880*/  MUFU.EX2 R81, R81 ;  /* 0x0000005100517308 */ /* 0x000ee20000000800 */
[----:B-1----:R-:W-:Y:S01]  /*5890*/  @!P6 FMUL R68, R68, R68 ;  /* 0x000000444444e220 */ /* 0x002fe20000400000 */
[----:B------:R-:W-:Y:S01]  /*58a0*/  FSETP.GEU.AND P6, PT, R27, -126, PT ;  /* 0xc2fc00001b00780b */ /* 0x000fe20003fce000 */
[----:B------:R-:W-:Y:S01]  /*58b0*/  @!P5 FMUL R26, R26, 0.5 ;  /* 0x3f0000001a1ad820 */ /* 0x000fe20000400000 */
[--C-:B------:R-:W-:Y:S01]  /*58c0*/  FFMA R79, R79, UR28, -R76.reuse ;  /* 0x0000001c4f4f7c23 */ /* 0x100fe2000800084c */
[--C-:B------:R-:W-:Y:S01]  /*58d0*/  FFMA R86, R86, UR28, -R76.reuse ;  /* 0x0000001c56567c23 */ /* 0x100fe2000800084c */
[----:B------:R-:W-:Y:S01]  /*58e0*/  FFMA R87, R87, UR28, -R76 ;  /* 0x0000001c57577c23 */ /* 0x000fe2000800084c */
[----:B------:R-:W-:Y:S01]  /*58f0*/  FADD R56, R20, R77 ;  /* 0x0000004d14387221 */ /* 0x000fe20000000000 */
[----:B------:R-:W1:Y:S01]  /*5900*/  MUFU.EX2 R25, R25 ;  /* 0x0000001900197308 */ /* 0x000e620000000800 */
[----:B--2---:R-:W-:Y:S01]  /*5910*/  @!P3 FMUL R72, R72, R72 ;  /* 0x000000484848b220 */ /* 0x004fe20000400000 */
[----:B------:R-:W-:Y:S01]  /*5920*/  FSETP.GEU.AND P3, PT, R29, -126, PT ;  /* 0xc2fc00001d00780b */ /* 0x000fe20003f6e000 */
[----:B------:R-:W-:Y:S01]  /*5930*/  FMUL R129, R129, UR28 ;  /* 0x0000001c81817c20 */ /* 0x000fe20008400000 */
[----:B------:R-:W-:Y:S01]  /*5940*/  FADD R56, R9, R56 ;  /* 0x0000003809387221 */ /* 0x000fe20000000000 */
[----:B------:R-:W-:Y:S01]  /*5950*/  FADD R9, R10, R65 ;  /* 0x000000410a097221 */ /* 0x000fe20000000000 */
[----:B------:R-:W-:Y:S01]  /*5960*/  F2FP.F16.F32.PACK_AB R24, R11, R24 ;  /* 0x000000180b18723e */ /* 0x000fe200000000ff */
[----:B------:R-:W-:Y:S01]  /*5970*/  @!P6 FMUL R27, R27, 0.5 ;  /* 0x3f0000001b1be820 */ /* 0x000fe20000400000 */
[----:B------:R2:W4:Y:S01]  /*5980*/  MUFU.EX2 R30, R26 ;  /* 0x0000001a001e7308 */ /* 0x0005220000000800 */
[----:B---3--:R-:W-:Y:S01]  /*5990*/  @!P2 FMUL R81, R81, R81 ;  /* 0x000000515151a220 */ /* 0x008fe20000400000 */
[----:B------:R-:W-:-:S05]  /*59a0*/  FSETP.GEU.AND P2, PT, R31, -126, PT ;  /* 0xc2fc00001f00780b */ /* 0x000fca0003f4e000 */
[----:B------:R-:W-:Y:S01]  /*59b0*/  @!P3 FMUL R29, R29, 0.5 ;  /* 0x3f0000001d1db820 */ /* 0x000fe20000400000 */
[----:B------:R-:W3:Y:S01]  /*59c0*/  MUFU.EX2 R27, R27 ;  /* 0x0000001b001b7308 */ /* 0x000ee20000000800 */
[----:B--2---:R-:W-:Y:S01]  /*59d0*/  FFMA R26, R38, UR28, -R76 ;  /* 0x0000001c261a7c23 */ /* 0x004fe2000800084c */
[----:B-1----:R-:W-:Y:S01]  /*59e0*/  @!P4 FMUL R25, R25, R25 ;  /* 0x000000191919c220 */ /* 0x002fe20000400000 */
[----:B------:R-:W-:-:S04]  /*59f0*/  FSETP.GEU.AND P4, PT, R35, -126, PT ;  /* 0xc2fc00002300780b */ /* 0x000fc80003f8e000 */
[----:B------:R-:W-:Y:S01]  /*5a00*/  @!P2 FMUL R31, R31, 0.5 ;  /* 0x3f0000001f1fa820 */ /* 0x000fe20000400000 */
[----:B------:R-:W1:Y:S01]  /*5a10*/  MUFU.EX2 R29, R29 ;  /* 0x0000001d001d7308 */ /* 0x000e620000000800 */
[----:B----4-:R-:W-:Y:S01]  /*5a20*/  @!P5 FMUL R30, R30, R30 ;  /* 0x0000001e1e1ed220 */ /* 0x010fe20000400000 */
[----:B------:R-:W-:-:S06]  /*5a30*/  FSETP.GEU.AND P5, PT, R26, -126, PT ;  /* 0xc2fc00001a00780b */ /* 0x000fcc0003fae000 */
[----:B------:R-:W-:Y:S01]  /*5a40*/  @!P4 FMUL R35, R35, 0.5 ;  /* 0x3f0000002323c820 */ /* 0x000fe20000400000 */
[----:B---3--:R-:W-:Y:S01]  /*5a50*/  @!P6 FMUL R27, R27, R27 ;  /* 0x0000001b1b1be220 */ /* 0x008fe20000400000 */
[----:B------:R-:W-:Y:S01]  /*5a60*/  FSETP.GEU.AND P6, PT, R39, -126, PT ;  /* 0xc2fc00002700780b */ /* 0x000fe20003fce000 */
[----:B------:R-:W2:Y:S04]  /*5a70*/  MUFU.EX2 R34, R31 ;  /* 0x0000001f00227308 */ /* 0x000ea80000000800 */
[----:B------:R-:W-:Y:S01]  /*5a80*/  @!P5 FMUL R26, R26, 0.5 ;  /* 0x3f0000001a1ad820 */ /* 0x000fe20000400000 */
[----:B-1----:R-:W-:Y:S01]  /*5a90*/  @!P3 FMUL R29, R29, R29 ;  /* 0x0000001d1d1db220 */ /* 0x002fe20000400000 */
[----:B------:R-:W-:Y:S02]  /*5aa0*/  FSETP.GEU.AND P3, PT, R43, -126, PT ;  /* 0xc2fc00002b00780b */ /* 0x000fe40003f6e000 */
[----:B------:R-:W1:Y:S04]  /*5ab0*/  MUFU.EX2 R38, R35 ;  /* 0x0000002300267308 */ /* 0x000e680000000800 */
[----:B------:R-:W-:-:S04]  /*5ac0*/  @!P6 FMUL R39, R39, 0.5 ;  /* 0x3f0000002727e820 */ /* 0x000fc80000400000 */
[----:B------:R3:W4:Y:S01]  /*5ad0*/  MUFU.EX2 R31, R26 ;  /* 0x0000001a001f7308 */ /* 0x0007220000000800 */
[----:B--2---:R-:W-:Y:S01]  /*5ae0*/  @!P2 FMUL R34, R34, R34 ;  /* 0x000000222222a220 */ /* 0x004fe20000400000 */
[----:B------:R-:W-:Y:S01]  /*5af0*/  FSETP.GEU.AND P2, PT, R57, -126, PT ;  /* 0xc2fc00003900780b */ /* 0x000fe20003f4e000 */
[----:B------:R-:W-:-:S05]  /*5b00*/  @!P3 FMUL R43, R43, 0.5 ;  /* 0x3f0000002b2bb820 */ /* 0x000fca0000400000 */
[----:B------:R-:W2:Y:S01]  /*5b10*/  MUFU.EX2 R42, R39 ;  /* 0x00000027002a7308 */ /* 0x000ea20000000800 */
[----:B---3--:R-:W-:Y:S01]  /*5b20*/  FFMA R26, R50, UR28, -R76 ;  /* 0x0000001c321a7c23 */ /* 0x008fe2000800084c */
[----:B-1----:R-:W-:Y:S01]  /*5b30*/  @!P4 FMUL R38, R38, R38 ;  /* 0x000000262626c220 */ /* 0x002fe20000400000 */
[----:B------:R-:W-:-:S04]  /*5b40*/  FSETP.GEU.AND P4, PT, R80, -126, PT ;  /* 0xc2fc00005000780b */ /* 0x000fc80003f8e000 */
[----:B------:R-:W-:Y:S01]  /*5b50*/  @!P2 FMUL R57, R57, 0.5 ;  /* 0x3f0000003939a820 */ /* 0x000fe20000400000 */
[----:B------:R1:W3:Y:S01]  /*5b60*/  MUFU.EX2 R46, R43 ;  /* 0x0000002b002e7308 */ /* 0x0002e20000000800 */
[----:B----4-:R-:W-:Y:S01]  /*5b70*/  @!P5 FMUL R31, R31, R31 ;  /* 0x0000001f1f1fd220 */ /* 0x010fe20000400000 */
[----:B------:R-:W-:-:S06]  /*5b80*/  FSETP.GEU.AND P5, PT, R47, -126, PT ;  /* 0xc2fc00002f00780b */ /* 0x000fcc0003fae000 */
[----:B------:R-:W-:Y:S01]  /*5b90*/  @!P4 FMUL R80, R80, 0.5 ;  /* 0x3f0000005050c820 */ /* 0x000fe20000400000 */
[----:B--2---:R-:W-:Y:S01]  /*5ba0*/  @!P6 FMUL R42, R42, R42 ;  /* 0x0000002a2a2ae220 */ /* 0x004fe20000400000 */
[----:B------:R-:W-:Y:S01]  /*5bb0*/  FSETP.GEU.AND P6, PT, R26, -126, PT ;  /* 0xc2fc00001a00780b */ /* 0x000fe20003fce000 */
[----:B------:R-:W2:Y:S01]  /*5bc0*/  MUFU.EX2 R35, R57 ;  /* 0x0000003900237308 */ /* 0x000ea20000000800 */
[----:B-1----:R-:W-:-:S03]  /*5bd0*/  FFMA R43, R55, UR28, -R76 ;  /* 0x0000001c372b7c23 */ /* 0x002fc6000800084c */
[----:B------:R-:W-:Y:S01]  /*5be0*/  @!P5 FMUL R47, R47, 0.5 ;  /* 0x3f0000002f2fd820 */ /* 0x000fe20000400000 */
[----:B---3--:R-:W-:Y:S01]  /*5bf0*/  @!P3 FMUL R46, R46, R46 ;  /* 0x0000002e2e2eb220 */ /* 0x008fe20000400000 */
[----:B------:R-:W-:Y:S02]  /*5c00*/  FSETP.GEU.AND P3, PT, R54, -126, PT ;  /* 0xc2fc00003600780b */ /* 0x000fe40003f6e000 */
[----:B------:R-:W1:Y:S04]  /*5c10*/  MUFU.EX2 R39, R80 ;  /* 0x0000005000277308 */ /* 0x000e680000000800 */
[----:B------:R-:W-:-:S04]  /*5c20*/  @!P6 FMUL R26, R26, 0.5 ;  /* 0x3f0000001a1ae820 */ /* 0x000fc80000400000 */
[----:B------:R3:W4:Y:S01]  /*5c30*/  MUFU.EX2 R50, R47 ;  /* 0x0000002f00327308 */ /* 0x0007220000000800 */
[----:B--2---:R-:W-:Y:S01]  /*5c40*/  @!P2 FMUL R35, R35, R35 ;  /* 0x000000232323a220 */ /* 0x004fe20000400000 */
[----:B------:R-:W-:Y:S01]  /*5c50*/  FSETP.GEU.AND P2, PT, R51, -126, PT ;  /* 0xc2fc00003300780b */ /* 0x000fe20003f4e000 */
[----:B------:R-:W-:-:S05]  /*5c60*/  @!P3 FMUL R54, R54, 0.5 ;  /* 0x3f0000003636b820 */ /* 0x000fca0000400000 */
[----:B------:R2:W5:Y:S01]  /*5c70*/  MUFU.EX2 R57, R26 ;  /* 0x0000001a00397308 */ /* 0x0005620000000800 */
[----:B-1----:R-:W-:Y:S01]  /*5c80*/  @!P4 FMUL R39, R39, R39 ;  /* 0x000000272727c220 */ /* 0x002fe20000400000 */
[----:B------:R-:W-:Y:S01]  /*5c90*/  FSETP.GEU.AND P4, PT, R43, -126, PT ;  /* 0xc2fc00002b00780b */ /* 0x000fe20003f8e000 */
[----:B---3--:R-:W-:-:S04]  /*5ca0*/  FFMA R47, R67, UR28, -R76 ;  /* 0x0000001c432f7c23 */ /* 0x008fc8000800084c */
[----:B------:R-:W-:Y:S01]  /*5cb0*/  @!P2 FMUL R51, R51, 0.5 ;  /* 0x3f0000003333a820 */ /* 0x000fe20000400000 */
[----:B------:R1:W3:Y:S01]  /*5cc0*/  MUFU.EX2 R55, R54 ;  /* 0x0000003600377308 */ /* 0x0002e20000000800 */
[----:B----4-:R-:W-:Y:S01]  /*5cd0*/  @!P5 FMUL R50, R50, R50 ;  /* 0x000000323232d220 */ /* 0x010fe20000400000 */
[----:B------:R-:W-:Y:S01]  /*5ce0*/  FSETP.GEU.AND P5, PT, R58, -126, PT ;  /* 0xc2fc00003a00780b */ /* 0x000fe20003fae000 */
[----:B--2---:R-:W-:-:S04]  /*5cf0*/  FFMA R26, R63, UR28, -R76 ;  /* 0x0000001c3f1a7c23 */ /* 0x004fc8000800084c */
[----:B------:R-:W-:Y:S01]  /*5d00*/  @!P4 FMUL R43, R43, 0.5 ;  /* 0x3f0000002b2bc820 */ /* 0x000fe20000400000 */
[----:B------:R2:W4:Y:S01]  /*5d10*/  MUFU.EX2 R80, R51 ;  /* 0x0000003300507308 */ /* 0x0005220000000800 */
[----:B-----5:R-:W-:Y:S01]  /*5d20*/  @!P6 FMUL R57, R57, R57 ;  /* 0x000000393939e220 */ /* 0x020fe20000400000 */
[----:B------:R-:W-:Y:S01]  /*5d30*/  FSETP.GEU.AND P6, PT, R59, -126, PT ;  /* 0xc2fc00003b00780b */ /* 0x000fe20003fce000 */
[----:B-1----:R-:W-:-:S04]  /*5d40*/  FFMA R54, R71, UR28, -R76 ;  /* 0x0000001c47367c23 */ /* 0x002fc8000800084c */
[----:B------:R-:W-:Y:S01]  /*5d50*/  @!P5 FMUL R58, R58, 0.5 ;  /* 0x3f0000003a3ad820 */ /* 0x000fe20000400000 */
[----:B------:R1:W5:Y:S01]  /*5d60*/  MUFU.EX2 R84, R43 ;  /* 0x0000002b00547308 */ /* 0x0003620000000800 */
[----:B---3--:R-:W-:Y:S01]  /*5d70*/  @!P3 FMUL R55, R55, R55 ;  /* 0x000000373737b220 */ /* 0x008fe20000400000 */
[----:B------:R-:W-:Y:S01]  /*5d80*/  FSETP.GEU.AND P3, PT, R26, -126, PT ;  /* 0xc2fc00001a00780b */ /* 0x000fe20003f6e000 */
[----:B--2---:R-:W-:-:S04]  /*5d90*/  FFMA R51, R70, UR28, -R76 ;  /* 0x0000001c46337c23 */ /* 0x004fc8000800084c */
        /* <DEDUP_REMOVED lines=16> */
[----:B------:R-:W1:Y:S01]  /*5ea0*/  MUFU.EX2 R66, R62 ;  /* 0x0000003e00427308 */ /* 0x000e620000000800 */
[----:B----4-:R-:W-:Y:S01]  /*5eb0*/  @!P6 FMUL R63, R63, R63 ;  /* 0x0000003f3f3fe220 */ /* 0x010fe20000400000 */
[----:B------:R-:W-:Y:S01]  /*5ec0*/  FSETP.GEU.AND P6, PT, R51, -126, PT ;  /* 0xc2fc00003300780b */ /* 0x000fe20003fce000 */
[----:B--2---:R-:W-:-:S04]  /*5ed0*/  FFMA R26, R75, UR28, -R76 ;  /* 0x0000001c4b1a7c23 */ /* 0x004fc8000800084c */
[----:B------:R-:W-:Y:S01]  /*5ee0*/  @!P5 FMUL R47, R47, 0.5 ;  /* 0x3f0000002f2fd820 */ /* 0x000fe20000400000 */
[----:B------:R2:W3:Y:S01]  /*5ef0*/  MUFU.EX2 R70, R43 ;  /* 0x0000002b00467308 */ /* 0x0004e20000000800 */
[----:B-----5:R-:W-:Y:S01]  /*5f00*/  @!P3 FMUL R67, R67, R67 ;  /* 0x000000434343b220 */ /* 0x020fe20000400000 */
[----:B------:R-:W-:-:S05]  /*5f10*/  FSETP.GEU.AND P3, PT, R58, -126, PT ;  /* 0xc2fc00003a00780b */ /* 0x000fca0003f6e000 */
[----:B------:R-:W-:Y:S01]  /*5f20*/  @!P6 FMUL R51, R51, 0.5 ;  /* 0x3f0000003333e820 */ /* 0x000fe20000400000 */
[----:B------:R-:W4:Y:S01]  /*5f30*/  MUFU.EX2 R71, R47 ;  /* 0x0000002f00477308 */ /* 0x000f220000000800 */
[----:B--2---:R-:W-:Y:S01]  /*5f40*/  FFMA R43, R78, UR28, -R76 ;  /* 0x0000001c4e2b7c23 */ /* 0x004fe2000800084c */
[----:B-1----:R-:W-:Y:S01]  /*5f50*/  @!P2 FMUL R66, R66, R66 ;  /* 0x000000424242a220 */ /* 0x002fe20000400000 */
[----:B------:R-:W-:-:S04]  /*5f60*/  FSETP.GEU.AND P2, PT, R54, -126, PT ;  /* 0xc2fc00003600780b */ /* 0x000fc80003f4e000 */
[----:B------:R-:W-:Y:S01]  /*5f70*/  @!P3 FMUL R58, R58, 0.5 ;  /* 0x3f0000003a3ab820 */ /* 0x000fe20000400000 */
[----:B------:R-:W1:Y:S01]  /*5f80*/  MUFU.EX2 R74, R51 ;  /* 0x00000033004a7308 */ /* 0x000e620000000800 */
[----:B---3--:R-:W-:Y:S01]  /*5f90*/  @!P4 FMUL R70, R70, R70 ;  /* 0x000000464646c220 */ /* 0x008fe20000400000 */
[----:B------:R-:W-:-:S06]  /*5fa0*/  FSETP.GEU.AND P4, PT, R26, -126, PT ;  /* 0xc2fc00001a00780b */ /* 0x000fcc0003f8e000 */
[----:B------:R-:W2:Y:S01]  /*5fb0*/  MUFU.EX2 R78, R58 ;  /* 0x0000003a004e7308 */ /* 0x000ea20000000800 */
[----:B----4-:R-:W-:Y:S01]  /*5fc0*/  @!P5 FMUL R71, R71, R71 ;  /* 0x000000474747d220 */ /* 0x010fe20000400000 */
[----:B------:R-:W-:Y:S01]  /*5fd0*/  FSETP.GEU.AND P5, PT, R43, -126, PT ;  /* 0xc2fc00002b00780b */ /* 0x000fe20003fae000 */
[----:B------:R-:W-:-:S04]  /*5fe0*/  @!P2 FMUL R54, R54, 0.5 ;  /* 0x3f0000003636a820 */ /* 0x000fc80000400000 */
        /* <DEDUP_REMOVED lines=8> */
[----:B---3--:R-:W-:Y:S01]  /*6070*/  FADD R54, R33, R60 ;  /* 0x0000003c21367221 */ /* 0x008fe20000000000 */
[----:B------:R-:W-:Y:S01]  /*6080*/  F2FP.F16.F32.PACK_AB R60, R60, R69 ;  /* 0x000000453c3c723e */ /* 0x000fe200000000ff */
[----:B------:R-:W-:Y:S02]  /*6090*/  FADD R130, R35, R78 ;  /* 0x0000004e23827221 */ /* 0x000fe40000000000 */
[----:B------:R-:W-:Y:S01]  /*60a0*/  @!P6 FMUL R59, R59, 0.5 ;  /* 0x3f0000003b3be820 */ /* 0x000fe20000400000 */
[----:B------:R2:W3:Y:S01]  /*60b0*/  MUFU.EX2 R82, R43 ;  /* 0x0000002b00527308 */ /* 0x0004e20000000800 */
[----:B-1----:R-:W-:Y:S01]  /*60c0*/  FADD R26, R32, R69 ;  /* 0x00000045201a7221 */ /* 0x002fe20000000000 */
[----:B----4-:R-:W-:Y:S01]  /*60d0*/  @!P2 FMUL R75, R75, R75 ;  /* 0x0000004b4b4ba220 */ /* 0x010fe20000400000 */
[----:B------:R-:W-:-:S02]  /*60e0*/  FSETP.GEU.AND P2, PT, R129, -126, PT ;  /* 0xc2fc00008100780b */ /* 0x000fc40003f4e000 */
[----:B------:R-:W-:Y:S01]  /*60f0*/  FADD R47, R7, R26 ;  /* 0x0000001a072f7221 */ /* 0x000fe20000000000 */
[----:B------:R-:W-:Y:S01]  /*6100*/  FADD R7, R11, R40 ;  /* 0x000000280b077221 */ /* 0x000fe20000000000 */
[----:B------:R-:W-:Y:S01]  /*6110*/  @!P3 FMUL R83, R83, 0.5 ;  /* 0x3f0000005353b820 */ /* 0x000fe20000400000 */
[----:B------:R-:W1:Y:S01]  /*6120*/  MUFU.EX2 R76, R59 ;  /* 0x0000003b004c7308 */ /* 0x000e620000000800 */
[----:B-----5:R-:W-:Y:S01]  /*6130*/  @!P4 FMUL R85, R85, R85 ;  /* 0x000000555555c220 */ /* 0x020fe20000400000 */
[----:B------:R-:W-:Y:S01]  /*6140*/  FSETP.GEU.AND P4, PT, R79, -126, PT ;  /* 0xc2fc00004f00780b */ /* 0x000fe20003f8e000 */
[----:B------:R-:W-:Y:S01]  /*6150*/  FADD R26, R15, R48 ;  /* 0x000000300f1a7221 */ /* 0x000fe20000000000 */
[----:B--2---:R-:W-:Y:S01]  /*6160*/  FADD R43, R41, R68 ;  /* 0x00000044292b7221 */ /* 0x004fe20000000000 */
[----:B------:R-:W-:Y:S01]  /*6170*/  FADD R51, R7, R54 ;  /* 0x0000003607337221 */ /* 0x000fe20000000000 */
[----:B------:R-:W-:Y:S01]  /*6180*/  FADD R7, R8, R53 ;  /* 0x0000003508077221 */ /* 0x000fe20000000000 */
[----:B------:R-:W-:Y:S01]  /*6190*/  FADD R54, R36, R81 ;  /* 0x0000005124367221 */ /* 0x000fe20000000000 */
[----:B------:R-:W2:Y:S01]  /*61a0*/  MUFU.EX2 R83, R83 ;  /* 0x0000005300537308 */ /* 0x000ea20000000800 */
[----:B---3--:R-:W-:Y:S01]  /*61b0*/  @!P5 FMUL R82, R82, R82 ;  /* 0x000000525252d220 */ /* 0x008fe20000400000 */
[----:B------:R-:W-:Y:S01]  /*61c0*/  FSETP.GEU.AND P5, PT, R86, -126, PT ;  /* 0xc2fc00005600780b */ /* 0x000fe20003fae000 */
[----:B------:R-:W-:Y:S01]  /*61d0*/  FADD R58, R26, R43 ;  /* 0x0000002b1a3a7221 */ /* 0x000fe20000000000 */
[----:B------:R-:W-:Y:S01]  /*61e0*/  FADD R26, R14, R73 ;  /* 0x000000490e1a7221 */ /* 0x000fe20000000000 */
[----:B------:R-:W-:Y:S01]  /*61f0*/  FADD R62, R9, R54 ;  /* 0x00000036093e7221 */ /* 0x000fe20000000000 */
[----:B------:R-:W-:Y:S01]  /*6200*/  FADD R9, R21, R52 ;  /* 0x0000003415097221 */ /* 0x000fe20000000000 */
[----:B------:R-:W-:Y:S01]  /*6210*/  @!P4 FMUL R79, R79, 0.5 ;  /* 0x3f0000004f4fc820 */ /* 0x000fe20000400000 */
[----:B------:R-:W-:Y:S01]  /*6220*/  FADD R43, R7, R26 ;  /* 0x0000001a072b7221 */ /* 0x000fe20000000000 */
[----:B-1----:R-:W-:Y:S01]  /*6230*/  @!P6 FMUL R76, R76, R76 ;  /* 0x0000004c4c4ce220 */ /* 0x002fe20000400000 */
[----:B------:R-:W-:Y:S01]  /*6240*/  FSETP.GEU.AND P6, PT, R87, -126, PT ;  /* 0xc2fc00005700780b */ /* 0x000fe20003fce000 */
[----:B------:R-:W-:Y:S01]  /*6250*/  FADD R7, R13, R44 ;  /* 0x0000002c0d077221 */ /* 0x000fe20000000000 */
[----:B------:R-:W-:Y:S01]  /*6260*/  FADD R26, R37, R64 ;  /* 0x00000040251a7221 */ /* 0x000fe20000000000 */
[----:B------:R-:W1:Y:S01]  /*6270*/  MUFU.EX2 R79, R79 ;  /* 0x0000004f004f7308 */ /* 0x000e620000000800 */
[----:B------:R-:W-:Y:S01]  /*6280*/  FADD R54, R45, R72 ;  /* 0x000000482d367221 */ /* 0x000fe20000000000 */
[----:B------:R-:W-:Y:S01]  /*6290*/  @!P5 FMUL R86, R86, 0.5 ;  /* 0x3f0000005656d820 */ /* 0x000fe20000400000 */
[----:B------:R-:W-:Y:S01]  /*62a0*/  FADD R7, R7, R26 ;  /* 0x0000001a07077221 */ /* 0x000fe20000000000 */
[----:B--2---:R-:W-:Y:S01]  /*62b0*/  @!P3 FMUL R83, R83, R83 ;  /* 0x000000535353b220 */ /* 0x004fe20000400000 */
[----:B------:R-:W-:Y:S01]  /*62c0*/  FSETP.GEU.AND P3, PT, R12, -126, PT ;  /* 0xc2fc00000c00780b */ /* 0x000fe20003f6e000 */
[----:B------:R-:W-:Y:S01]  /*62d0*/  FADD R54, R9, R54 ;  /* 0x0000003609367221 */ /* 0x000fe20000000000 */
[----:B------:R-:W-:Y:S01]  /*62e0*/  FADD R9, R25, R128 ;  /* 0x0000008019097221 */ /* 0x000fe20000000000 */
[----:B------:R-:W2:Y:S01]  /*62f0*/  MUFU.EX2 R86, R86 ;  /* 0x0000005600567308 */ /* 0x000ea20000000800 */
[----:B------:R-:W-:Y:S01]  /*6300*/  FADD R59, R29, R70 ;  /* 0x000000461d3b7221 */ /* 0x000fe20000000000 */
[----:B------:R-:W-:Y:S01]  /*6310*/  @!P6 FMUL R87, R87, 0.5 ;  /* 0x3f0000005757e820 */ /* 0x000fe20000400000 */
[----:B------:R-:W-:Y:S01]  /*6320*/  FADD R132, R57, R76 ;  /* 0x0000004c39847221 */ /* 0x000fe20000000000 */
[----:B------:R-:W-:Y:S01]  /*6330*/  FADD R26, R30, R63 ;  /* 0x0000003f1e1a7221 */ /* 0x000fe20000000000 */
[----:B------:R-:W-:Y:S01]  /*6340*/  FADD R131, R46, R85 ;  /* 0x000000552e837221 */ /* 0x000fe20000000000 */
[----:B------:R-:W-:Y:S01]  /*6350*/  @!P2 FMUL R129, R129, 0.5 ;  /* 0x3f0000008181a820 */ /* 0x000fe20000400000 */
[----:B------:R-:W-:Y:S01]  /*6360*/  FADD R133, R9, R130 ;  /* 0x0000008209857221 */ /* 0x000fe20000000000 */
[----:B------:R-:W3:Y:S01]  /*6370*/  MUFU.EX2 R87, R87 ;  /* 0x0000005700577308 */ /* 0x000ee20000000800 */
[----:B------:R-:W-:Y:S01]  /*6380*/  FADD R136, R59, R132 ;  /* 0x000000843b887221 */ /* 0x000fe20000000000 */
[----:B------:R-:W-:Y:S01]  /*6390*/  FADD R134, R26, R131 ;  /* 0x000000831a867221 */ /* 0x000fe20000000000 */
[----:B------:R-:W-:Y:S01]  /*63a0*/  @!P3 FMUL R12, R12, 0.5 ;  /* 0x3f0000000c0cb820 */ /* 0x000fe20000400000 */
[----:B------:R-:W-:Y:S01]  /*63b0*/  FADD R26, R38, R71 ;  /* 0x00000047261a7221 */ /* 0x000fe20000000000 */
        /* <DEDUP_REMOVED lines=8> */
[----:B------:R-:W-:Y:S01]  /*6440*/  FADD R26, R31, R74 ;  /* 0x0000004a1f1a7221 */ /* 0x000fe20000000000 */
[----:B------:R-:W-:Y:S01]  /*6450*/  FADD R131, R55, R86 ;  /* 0x0000005637837221 */ /* 0x000fe20000000000 */
[----:B------:R-:W-:Y:S01]  /*6460*/  FADD R9, R34, R67 ;  /* 0x0000004322097221 */ /* 0x000fe20000000000 */
[----:B------:R-:W-:Y:S01]  /*6470*/  FADD R130, R50, R79 ;  /* 0x0000004f32827221 */ /* 0x000fe20000000000 */
[----:B---3--:R-:W-:Y:S01]  /*6480*/  @!P6 FMUL R87, R87, R87 ;  /* 0x000000575757e220 */ /* 0x008fe20000400000 */
[----:B------:R-:W-:Y:S01]  /*6490*/  FADD R59, R42, R75 ;  /* 0x0000004b2a3b7221 */ /* 0x000fe20000000000 */
[----:B------:R-:W-:Y:S01]  /*64a0*/  FADD R26, R26, R131 ;  /* 0x000000831a1a7221 */ /* 0x000fe20000000000 */
[----:B------:R-:W2:Y:S01]  /*64b0*/  MUFU.EX2 R12, R12 ;  /* 0x0000000c000c7308 */ /* 0x000ea20000000800 */
[----:B------:R-:W-:Y:S01]  /*64c0*/  FADD R132, R84, R87 ;  /* 0x0000005754847221 */ /* 0x000fe20000000000 */
        /* <DEDUP_REMOVED lines=14> */
[----:B------:R-:W-:Y:S01]  /*65b0*/  SHF.L.U32 R7, R22, 0x1f, RZ ;  /* 0x0000001f16077819 */ /* 0x000fe200000006ff */
[----:B------:R-:W-:Y:S01]  /*65c0*/  FADD R26, R26, R9 ;  /* 0x000000091a1a7221 */ /* 0x000fe20000000000 */
[----:B-1----:R-:W-:Y:S01]  /*65d0*/  @!P2 FMUL R129, R129, R129 ;  /* 0x000000818181a220 */ /* 0x002fe20000400000 */
[----:B------:R-:W-:Y:S01]  /*65e0*/  FADD R47, R47, R54 ;  /* 0x000000362f2f7221 */ /* 0x000fe20000000000 */
[----:B--2---:R-:W-:Y:S01]  /*65f0*/  @!P3 FMUL R12, R12, R12 ;  /* 0x0000000c0c0cb220 */ /* 0x004fe20000400000 */
[----:B------:R1:W2:Y:S01]  /*6600*/  SYNCS.PHASECHK.TRANS64.TRYWAIT P2, [UR6+0x20200], R7 ;  /* 0x02020007ff0075a7 */ /* 0x0002a20008040146 */
[----:B------:R-:W-:Y:S01]  /*6610*/  F2FP.F16.F32.PACK_AB R32, R33, R32 ;  /* 0x000000202120723e */ /* 0x000fe200000000ff */
[----:B------:R-:W-:Y:S01]  /*6620*/  FFMA R0, R129, R0, R26 ;  /* 0x0000000081007223 */ /* 0x000fe2000000001a */
[----:B------:R-:W-:Y:S01]  /*6630*/  F2FP.F16.F32.PACK_AB R33, R46, R35 ;  /* 0x000000232e21723e */ /* 0x000fe200000000ff */
[----:B------:R-:W-:Y:S01]  /*6640*/  FFMA R3, R12, R3, R47 ;  /* 0x000000030c037223 */ /* 0x000fe2000000002f */
[----:B------:R-:W-:Y:S01]  /*6650*/  F2FP.F16.F32.PACK_AB R56, R41, R20 ;  /* 0x000000142938723e */ /* 0x000fe200000000ff */
[-C--:B------:R-:W-:Y:S01]  /*6660*/  FMUL R120, R120, R12.reuse ;  /* 0x0000000c78787220 */ /* 0x080fe20000400000 */
        /* <DEDUP_REMOVED lines=9> */
[----:B------:R-:W-:Y:S01]  /*6700*/  FMUL R113, R113, R12 ;  /* 0x0000000c71717220 */ /* 0x000fe20000400000 */
[----:B------:R-:W-:Y:S01]  /*6710*/  F2FP.F16.F32.PACK_AB R41, R63, R128 ;  /* 0x000000803f29723e */ /* 0x000fe200000000ff */
[-C--:B------:R-:W-:Y:S01]  /*6720*/  FMUL R116, R116, R12.reuse ;  /* 0x0000000c74747220 */ /* 0x080fe20000400000 */
[----:B------:R-:W-:Y:S01]  /*6730*/  F2FP.F16.F32.PACK_AB R48, R48, R61 ;  /* 0x0000003d3030723e */ /* 0x000fe200000000ff */
[----:B------:R-:W-:Y:S01]  /*6740*/  FMUL R117, R117, R12 ;  /* 0x0000000c75757220 */ /* 0x000fe20000400000 */
[----:B------:R-:W-:Y:S01]  /*6750*/  F2FP.F16.F32.PACK_AB R49, R71, R70 ;  /* 0x000000464731723e */ /* 0x000fe200000000ff */
[-C--:B------:R-:W-:Y:S01]  /*6760*/  FMUL R104, R104, R12.reuse ;  /* 0x0000000c68687220 */ /* 0x080fe20000400000 */
        /* <DEDUP_REMOVED lines=47> */
[----:B------:R-:W-:Y:S01]  /*6a60*/  F2FP.F16.F32.PACK_AB R70, R72, R81 ;  /* 0x000000514846723e */ /* 0x000fe200000000ff */
[----:B-12---:R-:W-:Y:S06]  /*6a70*/  @!P0 BRA `(.L_x_29) ;  /* 0x0000000000048947 */ /* 0x006fec0003800000 */
[----:B------:R-:W-:Y:S01]  /*6a80*/  BPT.TRAP 0x1 ;  /* 0x000000040000795c */ /* 0x000fe20000300000 */
.L_x_29:
[----:B------:R-:W-:Y:S05]  /*6a90*/  @P2 BRA `(.L_x_30) ;  /* 0x0000000000082947 */ /* 0x000fea0003800000 */
[----:B------:R-:W1:Y:S02]  /*6aa0*/  SYNCS.PHASECHK.TRANS64.TRYWAIT P2, [UR6+0x20200], R7 ;  /* 0x02020007ff0075a7 */ /* 0x000e640008040146 */
[----:B-1----:R-:W-:Y:S05]  /*6ab0*/  @!P2 BRA `(.L_x_31) ;  /* 0x0000004c000ca947 */ /* 0x002fea0003800000 */
.L_x_30:
        /* <DEDUP_REMOVED lines=8> */
[----:B------:R-:W-:Y:S01]  /*6b40*/  HGMMA.64x16x16.F32 R120, R24, gdesc[UR4].tnspB, R120, gsb0 ;  /* 0x4020000418787df0 */ /* 0x000fe20008000878 */
[----:B------:R-:W-:Y:S01]  /*6b50*/  UMOV UR6, UR14 ;  /* 0x0000000e00067c82 */ /* 0x000fe20008000000 */
[----:B------:R-:W-:Y:S01]  /*6b60*/  UMOV UR7, 0xc0000010 ;  /* 0xc000001000077882 */ /* 0x000fe20000000000 */
[----:B------:R-:W-:-:S02]  /*6b70*/  UIADD3 UR19, UR11, 0x400, URZ ;  /* 0x000004000b137890 */ /* 0x000fc4000fffe03f */
        /* <DEDUP_REMOVED lines=224> */
.L_x_32:
[----:B------:R-:W-:-:S04]  /*7980*/  ULEA UR6, UR27, UR36, 0x3 ;  /* 0x000000241b067291 */ /* 0x000fc8000f8e183f */
[----:B------:R-:W-:-:S04]  /*7990*/  UIADD3 UR6, UR6, 0x20228, URZ ;  /* 0x0002022806067890 */ /* 0x000fc8000fffe03f */
[----:B------:R-:W-:-:S09]  /*79a0*/  UPRMT UR6, URZ, 0x654, UR6 ;  /* 0x000006543f067896 */ /* 0x000fd20008000006 */
[----:B------:R-:W-:Y:S01]  /*79b0*/  SYNCS.ARRIVE.TRANS64.RED.A1T0 RZ, [UR6], RZ ;  /* 0x000000ffffff79a7 */ /* 0x000fe20008100406 */
[----:B------:R-:W-:Y:S05]  /*79c0*/  @P1 BRA `(.L_x_33) ;  /* 0x0000000000041947 */ /* 0x000fea0003800000 */
[----:B------:R-:W-:Y:S01]  /*79d0*/  BPT.TRAP 0x1 ;  /* 0x000000040000795c */ /* 0x000fe20000300000 */
.L_x_33:
[----:B------:R-:W-:-:S04]  /*79e0*/  UIADD3 UR27, UR27, 0x1, URZ ;  /* 0x000000011b1b7890 */ /* 0x000fc8000fffe03f */
[----:B------:R-:W-:-:S04]  /*79f0*/  UISETP.NE.AND UP0, UPT, UR27, 0x5, UPT ;  /* 0x000000051b00788c */ /* 0x000fc8000bf05270 */
[----:B------:R-:W-:Y:S01]  /*7a00*/  USEL UR27, UR27, URZ, UP0 ;  /* 0x0000003f1b1b7287 */ /* 0x000fe20008000000 */
[----:B------:R-:W-:Y:S11]  /*7a10*/  @!P0 BRA `(.L_x_34) ;  /* 0x0000000000048947 */ /* 0x000ff60003800000 */
[----:B------:R-:W-:Y:S01]  /*7a20*/  BPT.TRAP 0x1 ;  /* 0x000000040000795c */ /* 0x000fe20000300000 */
.L_x_34:
[----:B------:R-:W-:-:S04]  /*7a30*/  ULEA UR6, UR27, UR36, 0x3 ;  /* 0x000000241b067291 */ /* 0x000fc8000f8e183f */
[----:B------:R-:W-:-:S04]  /*7a40*/  UIADD3 UR6, UR6, 0x20228, URZ ;  /* 0x0002022806067890 */ /* 0x000fc8000fffe03f */
[----:B------:R-:W-:-:S09]  /*7a50*/  UPRMT UR6, URZ, 0x654, UR6 ;  /* 0x000006543f067896 */ /* 0x000fd20008000006 */
[----:B------:R-:W-:Y:S01]  /*7a60*/  SYNCS.ARRIVE.TRANS64.RED.A1T0 RZ, [UR6], RZ ;  /* 0x000000ffffff79a7 */ /* 0x000fe20008100406 */
[----:B------:R-:W-:Y:S05]  /*7a70*/  @P1 BRA `(.L_x_35) ;  /* 0x0000000000041947 */ /* 0x000fea0003800000 */
[----:B------:R-:W-:Y:S01]  /*7a80*/  BPT.TRAP 0x1 ;  /* 0x000000040000795c */ /* 0x000fe20000300000 */
.L_x_35:
[----:B------:R-:W-:Y:S01]  /*7a90*/  UIADD3 UR10, UR10, 0x1, URZ ;  /* 0x000000010a0a7890 */ /* 0x000fe2000fffe03f */
[C---:B------:R-:W-:Y:S01]  /*7aa0*/  ISETP.GT.AND P2, PT, R6.reuse, 0x2, PT ;  /* 0x000000020600780c */ /* 0x040fe20003f44270 */
[----:B------:R-:W-:Y:S01]  /*7ab0*/  UIADD3 UR27, UR27, 0x1, URZ ;  /* 0x000000011b1b7890 */ /* 0x000fe2000fffe03f */
[----:B------:R-:W-:Y:S01]  /*7ac0*/  VIADD R6, R6, 0xffffffff ;  /* 0xffffffff06067836 */ /* 0x000fe20000000000 */
[----:B------:R-:W-:Y:S01]  /*7ad0*/  UISETP.NE.AND UP1, UPT, UR10, 0x5, UPT ;  /* 0x000000050a00788c */ /* 0x000fe2000bf25270 */
[----:B------:R-:W-:Y:S01]  /*7ae0*/  MOV R9, R4 ;  /* 0x0000000400097202 */ /* 0x000fe20000000f00 */
[----:B------:R-:W-:Y:S01]  /*7af0*/  UISETP.NE.AND UP0, UPT, UR27, 0x5, UPT ;  /* 0x000000051b00788c */ /* 0x000fe2000bf05270 */
[----:B-1----:R-:W-:Y:S01]  /*7b00*/  MOV R7, R5 ;  /* 0x0000000500077202 */ /* 0x002fe20000000f00 */
[----:B------:R-:W-:Y:S02]  /*7b10*/  USEL UR6, URZ, 0x1, UP1 ;  /* 0x000000013f067887 */ /* 0x000fe40008800000 */
[----:B------:R-:W-:-:S02]  /*7b20*/  USEL UR27, UR27, URZ, UP0 ;  /* 0x0000003f1b1b7287 */ /* 0x000fc40008000000 */
[----:B------:R-:W-:Y:S02]  /*7b30*/  USEL UR51, UR10, URZ, UP1 ;  /* 0x0000003f0a337287 */ /* 0x000fe40008800000 */
[----:B------:R-:W-:Y:S01]  /*7b40*/  LOP3.LUT R22, R22, UR6, RZ, 0x3c, !PT ;  /* 0x0000000616167c12 */ /* 0x000fe2000f8e3cff */
[----:B------:R-:W-:Y:S09]  /*7b50*/  @P2 BRA `(.L_x_36) ;  /* 0xffffffc8009c2947 */ /* 0x000ff2000383ffff */
.L_x_25:
[----:B------:R-:W-:-:S04]  /*7b60*/  ULOP3.LUT UR4, UR48, 0x1, URZ, 0xfc, !UPT ;  /* 0x0000000130047892 */ /* 0x000fc8000f8efc3f */
[----:B------:R-:W-:-:S06]  /*7b70*/  UISETP.NE.AND UP0, UPT, UR4, 0x3, UPT ;  /* 0x000000030400788c */ /* 0x000fcc000bf05270 */
[----:B------:R-:W-:-:S13]  /*7b80*/  PLOP3.LUT P2, PT, PT, PT, UP0, 0x80, 0x0 ;  /* 0x000000000000781c */ /* 0x000fda0003f4f008 */
[----:B------:R-:W-:Y:S05]  /*7b90*/  @!P2 BRA `(.L_x_37) ;  /* 0x000000000004a947 */ /* 0x000fea0003800000 */
[----:B------:R-:W-:Y:S01]  /*7ba0*/  BPT.TRAP 0x1 ;  /* 0x000000040000795c */ /* 0x000fe20000300000 */
.L_x_37:
[----:B------:R-:W-:Y:S02]  /*7bb0*/  UISETP.GT.U32.AND UP0, UPT, UR48, 0x1, UPT ;  /* 0x000000013000788c */ /* 0x000fe4000bf04070 */
[----:B------:R-:W-:-:S04]  /*7bc0*/  ULEA UR4, UR45, UR36, 0x3 ;  /* 0x000000242d047291 */ /* 0x000fc8000f8e183f */
[----:B------:R-:W-:Y:S01]  /*7bd0*/  UIADD3 UR4, UR4, 0x20260, URZ ;  /* 0x0002026004047890 */ /* 0x000fe2000fffe03f */
[----:B------:R-:W-:-:S03]  /*7be0*/  PLOP3.LUT P2, PT, PT, PT, UP0, 0x80, 0x0 ;  /* 0x000000000000781c */ /* 0x000fc60003f4f008 */
[----:B------:R-:W-:-:S09]  /*7bf0*/  UPRMT UR4, URZ, 0x654, UR4 ;  /* 0x000006543f047896 */ /* 0x000fd20008000004 */
[----:B------:R-:W-:Y:S01]  /*7c00*/  SYNCS.ARRIVE.TRANS64.RED.A1T0 RZ, [UR4], RZ ;  /* 0x000000ffffff79a7 */ /* 0x000fe20008100404 */
[----:B------:R-:W-:Y:S05]  /*7c10*/  @P2 BRA `(.L_x_38) ;  /* 0x0000000000042947 */ /* 0x000fea0003800000 */
[----:B------:R-:W-:Y:S01]  /*7c20*/  BPT.TRAP 0x1 ;  /* 0x000000040000795c */ /* 0x000fe20000300000 */
.L_x_38:
[----:B------:R-:W-:Y:S05]  /*7c30*/  @!P0 BRA `(.L_x_39) ;  /* 0x0000000000048947 */ /* 0x000fea0003800000 */
[----:B------:R-:W-:Y:S01]  /*7c40*/  BPT.TRAP 0x1 ;  /* 0x000000040000795c */ /* 0x000fe20000300000 */
.L_x_39:
[----:B------:R-:W-:-:S04]  /*7c50*/  ULEA UR27, UR27, UR36, 0x3 ;  /* 0x000000241b1b7291 */ /* 0x000fc8000f8e183f */
[----:B------:R-:W-:-:S04]  /*7c60*/  UIADD3 UR27, UR27, 0x20228, URZ ;  /* 0x000202281b1b7890 */ /* 0x000fc8000fffe03f */
[----:B------:R-:W-:-:S09]  /*7c70*/  UPRMT UR27, URZ, 0x654, UR27 ;  /* 0x000006543f1b7896 */ /* 0x000fd2000800001b */
[----:B------:R-:W-:Y:S01]  /*7c80*/  SYNCS.ARRIVE.TRANS64.RED.A1T0 RZ, [UR27], RZ ;  /* 0x000000ffffff79a7 */ /* 0x000fe2000810041b */
[----:B------:R-:W-:Y:S05]  /*7c90*/  @P1 BRA `(.L_x_40) ;  /* 0x0000000000041947 */ /* 0x000fea0003800000 */
[----:B------:R-:W-:Y:S01]  /*7ca0*/  BPT.TRAP 0x1 ;  /* 0x000000040000795c */ /* 0x000fe20000300000 */
.L_x_40:
[----:B------:R-:W1:Y:S01]  /*7cb0*/  SHFL.BFLY PT, R6, R3, 0x1, 0x1f ;  /* 0x0c201f0003067f89 */ /* 0x000e6200000e0000 */
[----:B------:R-:W-:Y:S01]  /*7cc0*/  BSSY B0, `(.L_x_41) ;  /* 0x0000023000007945 */ /* 0x000fe20003800000 */
[----:B------:R-:W-:Y:S02]  /*7cd0*/  MOV R10, 0x3f800000 ;  /* 0x3f800000000a7802 */ /* 0x000fe40000000f00 */
[----:B------:R-:W2:Y:S01]  /*7ce0*/  SHFL.BFLY PT, R7, R0, 0x1, 0x1f ;  /* 0x0c201f0000077f89 */ /* 0x000ea200000e0000 */
[----:B------:R-:W-:Y:S01]  /*7cf0*/  MOV R11, 0x7f800000 ;  /* 0x7f800000000b7802 */ /* 0x000fe20000000f00 */
[----:B-1----:R-:W-:Y:S01]  /*7d00*/  FADD R6, R6, R3 ;  /* 0x0000000306067221 */ /* 0x002fe20000000000 */
[----:B--2---:R-:W-:-:S04]  /*7d10*/  FADD R15, R7, R0 ;  /* 0x00000000070f7221 */ /* 0x004fc80000000000 */
[----:B------:R-:W1:Y:S01]  /*7d20*/  SHFL.BFLY PT, R9, R6, 0x2, 0x1f ;  /* 0x0c401f0006097f89 */ /* 0x000e6200000e0000 */
[----:B------:R-:W-:-:S03]  /*7d30*/  MOV R7, 0x3f800000 ;  /* 0x3f80000000077802 */ /* 0x000fc60000000f00 */
[----:B------:R-:W2:Y:S01]  /*7d40*/  SHFL.BFLY PT, R20, R15, 0x2, 0x1f ;  /* 0x0c401f000f147f89 */ /* 0x000ea200000e0000 */
[C---:B-1----:R-:W-:Y:S01]  /*7d50*/  FSETP.NE.AND P0, PT, R6.reuse, -R9, PT ;  /* 0x800000090600720b */ /* 0x042fe20003f05000 */
[----:B------:R-:W-:Y:S01]  /*7d60*/  FADD R3, R6, R9 ;  /* 0x0000000906037221 */ /* 0x000fe20000000000 */
[----:B------:R-:W-:Y:S01]  /*7d70*/  MOV R9, 0x7f800000 ;  /* 0x7f80000000097802 */ /* 0x000fe20000000f00 */
[----:B--2---:R-:W-:-:S10]  /*7d80*/  FADD R8, R15, R20 ;  /* 0x000000140f087221 */ /* 0x004fd40000000000 */
[----:B------:R-:W-:Y:S05]  /*7d90*/  @!P0 BRA `(.L_x_42) ;  /* 0x0000000000548947 */ /* 0x000fea0003800000 */
[----:B------:R-:W-:Y:S01]  /*7da0*/  IADD3 R0, R3, 0x1800000, RZ ;  /* 0x0180000003007810 */ /* 0x000fe20007ffe0ff */
[----:B------:R-:W-:Y:S03]  /*7db0*/  BSSY B1, `(.L_x_43) ;  /* 0x000000c000017945 */ /* 0x000fe60003800000 */
[----:B------:R-:W-:-:S04]  /*7dc0*/  LOP3.LUT R0, R0, 0x7f800000, RZ, 0xc0, !PT ;  /* 0x7f80000000007812 */ /* 0x000fc800078ec0ff */
[----:B------:R-:W-:-:S13]  /*7dd0*/  ISETP.GT.U32.AND P0, PT, R0, 0x1ffffff, PT ;  /* 0x01ffffff0000780c */ /* 0x000fda0003f04070 */
[----:B------:R-:W-:Y:S05]  /*7de0*/  @P0 BRA `(.L_x_44) ;  /* 0x0000000000100947 */ /* 0x000fea0003800000 */
[----:B------:R-:W-:-:S07]  /*7df0*/  MOV R14, 0x7e10 ;  /* 0x00007e10000e7802 */ /* 0x000fce0000000f00 */
[----:B------:R-:W-:Y:S05]  /*7e00*/  CALL.REL.NOINC `($__internal_0_$__cuda_sm20_rcp_rn_f32_slowpath) ;  /* 0x0000003c00487944 */ /* 0x000fea0003c00000 */
[----:B------:R-:W-:Y:S01]  /*7e10*/  IMAD.MOV.U32 R7, RZ, RZ, R0 ;  /* 0x000000ffff077224 */ /* 0x000fe200078e0000 */
[----:B------:R-:W-:Y:S06]  /*7e20*/  BRA `(.L_x_45) ;  /* 0x0000000000107947 */ /* 0x000fec0003800000 */
.L_x_44:
[----:B------:R-:W1:Y:S02]  /*7e30*/  MUFU.RCP R0, R3 ;  /* 0x0000000300007308 */ /* 0x000e640000001000 */
[----:B-1----:R-:W-:-:S04]  /*7e40*/  FFMA R6, R3, R0, -1 ;  /* 0xbf80000003067423 */ /* 0x002fc80000000000 */
[----:B------:R-:W-:-:S04]  /*7e50*/  FADD.FTZ R7, -R6, -RZ ;  /* 0x800000ff06077221 */ /* 0x000fc80000010100 */
[----:B------:R-:W-:-:S07]  /*7e60*/  FFMA R7, R0, R7, R0 ;  /* 0x0000000700077223 */ /* 0x000fce0000000000 */
.L_x_45:
[----:B------:R-:W-:Y:S05]  /*7e70*/  BSYNC B1 ;  /* 0x0000000000017941 */ /* 0x000fea0003800000 */
.L_x_43:
[----:B------:R-:W-:Y:S01]  /*7e80*/  FSETP.GEU.AND P0, PT, |R3|, 1.175494350822287508e-38, PT ;  /* 0x008000000300780b */ /* 0x000fe20003f0e200 */
[----:B------:R-:W-:-:S12]  /*7e90*/  ULDC UR4, c[0x0][0x600] ;  /* 0x0001800000047ab9 */ /* 0x000fd80000000800 */
[----:B------:R-:W-:-:S04]  /*7ea0*/  @!P0 FMUL R3, R3, 16777216 ;  /* 0x4b80000003038820 */ /* 0x000fc80000400000 */
[----:B------:R-:W1:Y:S02]  /*7eb0*/  MUFU.LG2 R0, R3 ;  /* 0x0000000300007308 */ /* 0x000e640000000c00 */
[----:B-1----:R-:W-:-:S04]  /*7ec0*/  @!P0 FADD R0, R0, -24 ;  /* 0xc1c0000000008421 */ /* 0x002fc80000000000 */
[----:B------:R-:W-:-:S04]  /*7ed0*/  FMUL R11, R0, 0.69314718246459960938 ;  /* 0x3f317218000b7820 */ /* 0x000fc80000400000 */
[----:B------:R-:W-:-:S07]  /*7ee0*/  FFMA R11, R4, UR4, R11 ;  /* 0x00000004040b7c23 */ /* 0x000fce000800000b */
.L_x_42:
[----:B------:R-:W-:Y:S05]  /*7ef0*/  BSYNC B0 ;  /* 0x0000000000007941 */ /* 0x000fea0003800000 */
.L_x_41:
[----:B------:R-:W-:Y:S01]  /*7f00*/  FSETP.NE.AND P0, PT, R15, -R20, PT ;  /* 0x800000140f00720b */ /* 0x000fe20003f05000 */
[----:B------:R-:W-:Y:S01]  /*7f10*/  ULDC UR4, c[0x0][0x608] ;  /* 0x0001820000047ab9 */ /* 0x000fe20000000800 */
[----:B------:R-:W-:Y:S01]  /*7f20*/  BSSY B0, `(.L_x_46) ;  /* 0x000002d000007945 */ /* 0x000fe20003800000 */
[----:B------:R-:W-:-:S04]  /*7f30*/  FMUL R7, R7, UR4 ;  /* 0x0000000407077c20 */ /* 0x000fc80008400000 */
        /* <DEDUP_REMOVED lines=20> */
[----:B------:R-:W-:Y:S06]  /*8080*/  @!P0 BRA `(.L_x_47) ;  /* 0x0000000000588947 */ /* 0x000fec0003800000 */
[----:B------:R-:W-:Y:S01]  /*8090*/  IADD3 R0, R8, 0x1800000, RZ ;  /* 0x0180000008007810 */ /* 0x000fe20007ffe0ff */
[----:B------:R-:W-:Y:S03]  /*80a0*/  BSSY B1, `(.L_x_48) ;  /* 0x000000d000017945 */ /* 0x000fe60003800000 */
[----:B------:R-:W-:-:S04]  /*80b0*/  LOP3.LUT R0, R0, 0x7f800000, RZ, 0xc0, !PT ;  /* 0x7f80000000007812 */ /* 0x000fc800078ec0ff */
[----:B------:R-:W-:-:S13]  /*80c0*/  ISETP.GT.U32.AND P0, PT, R0, 0x1ffffff, PT ;  /* 0x01ffffff0000780c */ /* 0x000fda0003f04070 */
[----:B------:R-:W-:Y:S05]  /*80d0*/  @P0 BRA `(.L_x_49) ;  /* 0x0000000000140947 */ /* 0x000fea0003800000 */
[----:B------:R-:W-:Y:S02]  /*80e0*/  MOV R3, R8 ;  /* 0x0000000800037202 */ /* 0x000fe40000000f00 */
[----:B------:R-:W-:-:S07]  /*80f0*/  MOV R14, 0x8110 ;  /* 0x00008110000e7802 */ /* 0x000fce0000000f00 */
[----:B------:R-:W-:Y:S05]  /*8100*/  CALL.REL.NOINC `($__internal_0_$__cuda_sm20_rcp_rn_f32_slowpath) ;  /* 0x0000003800887944 */ /* 0x000fea0003c00000 */
[----:B------:R-:W-:Y:S01]  /*8110*/  MOV R10, R0 ;  /* 0x00000000000a7202 */ /* 0x000fe20000000f00 */
[----:B------:R-:W-:Y:S06]  /*8120*/  BRA `(.L_x_50) ;  /* 0x0000000000107947 */ /* 0x000fec0003800000 */
.L_x_49:
[----:B------:R-:W1:Y:S02]  /*8130*/  MUFU.RCP R3, R8 ;  /* 0x0000000800037308 */ /* 0x000e640000001000 */
[----:B-1----:R-:W-:-:S04]  /*8140*/  FFMA R0, R8, R3, -1 ;  /* 0xbf80000008007423 */ /* 0x002fc80000000003 */
[----:B------:R-:W-:-:S04]  /*8150*/  FADD.FTZ R0, -R0, -RZ ;  /* 0x800000ff00007221 */ /* 0x000fc80000010100 */
[----:B------:R-:W-:-:S07]  /*8160*/  FFMA R10, R3, R0, R3 ;  /* 0x00000000030a7223 */ /* 0x000fce0000000003 */
.L_x_50:
[----:B------:R-:W-:Y:S05]  /*8170*/  BSYNC B1 ;  /* 0x0000000000017941 */ /* 0x000fea0003800000 */
.L_x_48:
[----:B------:R-:W-:Y:S01]  /*8180*/  FSETP.GEU.AND P0, PT, |R8|, 1.175494350822287508e-38, PT ;  /* 0x008000000800780b */ /* 0x000fe20003f0e200 */
[----:B------:R-:W-:-:S12]  /*8190*/  ULDC UR4, c[0x0][0x600] ;  /* 0x0001800000047ab9 */ /* 0x000fd80000000800 */
[----:B------:R-:W-:-:S04]  /*81a0*/  @!P0 FMUL R8, R8, 16777216 ;  /* 0x4b80000008088820 */ /* 0x000fc80000400000 */
[----:B------:R-:W1:Y:S02]  /*81b0*/  MUFU.LG2 R0, R8 ;  /* 0x0000000800007308 */ /* 0x000e640000000c00 */
[----:B-1----:R-:W-:-:S04]  /*81c0*/  @!P0 FADD R0, R0, -24 ;  /* 0xc1c0000000008421 */ /* 0x002fc80000000000 */
[----:B------:R-:W-:-:S04]  /*81d0*/  FMUL R0, R0, 0.69314718246459960938 ;  /* 0x3f31721800007820 */ /* 0x000fc80000400000 */
[----:B------:R-:W-:-:S07]  /*81e0*/  FFMA R9, R5, UR4, R0 ;  /* 0x0000000405097c23 */ /* 0x000fce0008000000 */
.L_x_47:
[----:B------:R-:W-:Y:S05]  /*81f0*/  BSYNC B0 ;  /* 0x0000000000007941 */ /* 0x000fea0003800000 */
.L_x_46:
[----:B------:R-:W-:Y:S01]  /*8200*/  SHF.L.U32 R0, R23, 0x1f, RZ ;  /* 0x0000001f17007819 */ /* 0x000fe200000006ff */
[----:B------:R-:W-:Y:S01]  /*8210*/  UISETP.NE.AND UP0, UPT, UR50, 0x1, UPT ;  /* 0x000000013200788c */ /* 0x000fe2000bf05270 */
[----:B------:R-:W-:Y:S01]  /*8220*/  LOP3.LUT P0, RZ, R2, 0x3, RZ, 0xc0, !PT ;  /* 0x0000000302ff7812 */ /* 0x000fe2000780c0ff */
[----:B------:R-:W-:Y:S01]  /*8230*/  UISETP.NE.AND UP1, UPT, UR50, 0x2, UPT ;  /* 0x000000023200788c */ /* 0x000fe2000bf25270 */
[----:B------:R-:W1:Y:S01]  /*8240*/  SYNCS.PHASECHK.TRANS64.TRYWAIT P1, [UR24+0x8], R0 ;  /* 0x00000800ff0075a7 */ /* 0x000e620008020158 */
[----:B------:R-:W-:Y:S02]  /*8250*/  ULDC UR4, c[0x0][0x608] ;  /* 0x0001820000047ab9 */ /* 0x000fe40000000800 */
[----:B------:R-:W-:-:S04]  /*8260*/  FMUL R10, R10, UR4 ;  /* 0x000000040a0a7c20 */ /* 0x000fc80008400000 */
[-C--:B------:R-:W-:Y:S01]  /*8270*/  FMUL R122, R122, R10.reuse ;  /* 0x0000000a7a7a7220 */ /* 0x080fe20000400000 */
[----:B------:R-:W-:Y:S01]  /*8280*/  @!UP0 ULOP3.LUT UP2, URZ, UR45, 0x2, URZ, 0xc0, !UPT ;  /* 0x000000022d3f8892 */ /* 0x000fe2000f84c03f */
[-C--:B------:R-:W-:Y:S01]  /*8290*/  FMUL R123, R123, R10.reuse ;  /* 0x0000000a7b7b7220 */ /* 0x080fe20000400000 */
[----:B------:R-:W-:Y:S01]  /*82a0*/  @!UP0 ULOP3.LUT UR45, UR45, 0x1, URZ, 0xc0, !UPT ;  /* 0x000000012d2d8892 */ /* 0x000fe2000f8ec03f */
[-C--:B------:R-:W-:Y:S01]  /*82b0*/  FMUL R126, R126, R10.reuse ;  /* 0x0000000a7e7e7220 */ /* 0x080fe20000400000 */
[----:B------:R-:W-:Y:S01]  /*82c0*/  @!UP0 USEL UR4, URZ, 0x1, UP2 ;  /* 0x000000013f048887 */ /* 0x000fe20009000000 */
[-C--:B------:R-:W-:Y:S01]  /*82d0*/  FMUL R127, R127, R10.reuse ;  /* 0x0000000a7f7f7220 */ /* 0x080fe20000400000 */
[----:B------:R-:W-:Y:S01]  /*82e0*/  @!UP1 UIADD3 UR5, UR45, 0x1, URZ ;  /* 0x000000012d059890 */ /* 0x000fe2000fffe03f */
[-C--:B------:R-:W-:Y:S01]  /*82f0*/  FMUL R114, R114, R10.reuse ;  /* 0x0000000a72727220 */ /* 0x080fe20000400000 */
[----:B------:R-:W-:Y:S01]  /*8300*/  @!UP0 ULOP3.LUT UR39, UR39, UR4, URZ, 0x3c, !UPT ;  /* 0x0000000427278292 */ /* 0x000fe2000f8e3c3f */
[-C--:B------:R-:W-:Y:S01]  /*8310*/  FMUL R115, R115, R10.reuse ;  /* 0x0000000a73737220 */ /* 0x080fe20000400000 */
[----:B------:R-:W-:Y:S01]  /*8320*/  @!UP1 UISETP.GT.U32.AND UP2, UPT, UR5, 0x1, UPT ;  /* 0x000000010500988c */ /* 0x000fe2000bf44070 */
[-C--:B------:R-:W-:Y:S01]  /*8330*/  FMUL R118, R118, R10.reuse ;  /* 0x0000000a76767220 */ /* 0x080fe20000400000 */
[----:B------:R-:W-:Y:S01]  /*8340*/  @!UP1 ULOP3.LUT UR45, UR45, 0x1, URZ, 0xc, !UPT ;  /* 0x000000012d2d9892 */ /* 0x000fe2000f8e0c3f */
[----:B------:R-:W-:Y:S01]  /*8350*/  FMUL R119, R119, R10 ;  /* 0x0000000a77777220 */ /* 0x000fe20000400000 */
[----:B------:R-:W-:-:S04]  /*8360*/  @!UP1 USEL UR4, URZ, 0x1, !UP2 ;  /* 0x000000013f049887 */ /* 0x000fc8000d000000 */
[----:B------:R-:W-:Y:S01]  /*8370*/  @!UP1 ULOP3.LUT UR39, UR39, UR4, URZ, 0x3c, !UPT ;  /* 0x0000000427279292 */ /* 0x000fe2000f8e3c3f */
[----:B-1----:R-:W-:Y:S11]  /*8380*/  @!P1 BRA `(.L_x_51) ;  /* 0x0000003000f09947 */ /* 0x002ff60003800000 */
.L_x_120:
[----:B------:R-:W-:Y:S01]  /*8390*/  USHF.L.U32 UR42, UR42, 0x6, URZ ;  /* 0x000000062a2a7899 */ /* 0x000fe2000800063f */
[----:B------:R-:W-:Y:S04]  /*83a0*/  BSSY B0, `(.L_x_52) ;  /* 0x000001a000007945 */ /* 0x000fe80003800000 */
[----:B------:R-:W-:Y:S07]  /*83b0*/  @P0 BRA `(.L_x_53) ;  /* 0x0000000000600947 */ /* 0x000fee0003800000 */
[----:B------:R-:W2:Y:S01]  /*83c0*/  LDC R4, c[0x0][0xa10] ;  /* 0x00028400ff047b82 */ /* 0x000ea20000000800 */
[----:B-1----:R-:W-:Y:S01]  /*83d0*/  LOP3.LUT R0, R2, 0x60, RZ, 0xc0, !PT ;  /* 0x0000006002007812 */ /* 0x002fe200078ec0ff */
[----:B------:R-:W-:Y:S01]  /*83e0*/  ULDC UR4, c[0x0][0x288] ;  /* 0x0000a20000047ab9 */ /* 0x000fe20000000800 */
[----:B------:R-:W-:Y:S02]  /*83f0*/  SHF.R.U32.HI R3, RZ, 0x2, R2 ;  /* 0x00000002ff037819 */ /* 0x000fe40000011602 */
[----:B------:R-:W-:Y:S02]  /*8400*/  SHF.R.U32.HI R0, RZ, 0x5, R0 ;  /* 0x00000005ff007819 */ /* 0x000fe40000011600 */
[----:B------:R-:W-:Y:S01]  /*8410*/  IADD3 R5, RZ, -UR37, RZ ;  /* 0x80000025ff057c10 */ /* 0x000fe2000fffe0ff */
[----:B------:R-:W1:Y:S01]  /*8420*/  LDC.64 R6, c[0x0][0x688] ;  /* 0x0001a200ff067b82 */ /* 0x000e620000000a00 */
[----:B------:R-:W-:Y:S02]  /*8430*/  LOP3.LUT R3, R3, 0x7, RZ, 0xc0, !PT ;  /* 0x0000000703037812 */ /* 0x000fe400078ec0ff */
[----:B------:R-:W-:-:S04]  /*8440*/  SHF.L.U32 R0, R0, 0x4, RZ ;  /* 0x0000000400007819 */ /* 0x000fc800000006ff */
[----:B------:R-:W-:Y:S01]  /*8450*/  LOP3.LUT R3, R0, 0xfffffff0, R3, 0xe2, !PT ;  /* 0xfffffff000037812 */ /* 0x000fe200078ee203 */
[----:B--2---:R-:W-:-:S04]  /*8460*/  IMAD R5, R4, R5, UR38 ;  /* 0x0000002604057e24 */ /* 0x004fc8000f8e0205 */
[----:B-1----:R-:W-:Y:S01]  /*8470*/  IMAD R0, R5, R6, UR42 ;  /* 0x0000002a05007e24 */ /* 0x002fe2000f8e0206 */
[----:B------:R-:W-:-:S03]  /*8480*/  IADD3 R5, R3, UR42, RZ ;  /* 0x0000002a03057c10 */ /* 0x000fc6000fffe0ff */
[----:B------:R-:W-:Y:S01]  /*8490*/  IMAD R0, R7, UR44, R0 ;  /* 0x0000002c07007c24 */ /* 0x000fe2000f8e0200 */
[C---:B------:R-:W-:Y:S02]  /*84a0*/  IADD3 R4, R5.reuse, 0x8, RZ ;  /* 0x0000000805047810 */ /* 0x040fe40007ffe0ff */
[----:B------:R-:W-:Y:S02]  /*84b0*/  ISETP.GE.U32.AND P0, PT, R5, UR4, PT ;  /* 0x0000000405007c0c */ /* 0x000fe4000bf06070 */
[----:B------:R-:W-:Y:S02]  /*84c0*/  IADD3 R3, P2, R3, R0, RZ ;  /* 0x0000000003037210 */ /* 0x000fe40007f5e0ff */
[----:B------:R-:W-:Y:S01]  /*84d0*/  ISETP.GE.U32.AND P1, PT, R4, UR4, PT ;  /* 0x0000000404007c0c */ /* 0x000fe2000bf26070 */
[----:B------:R-:W-:Y:S01]  /*84e0*/  ULDC.64 UR4, c[0x0][0x680] ;  /* 0x0001a00000047ab9 */ /* 0x000fe20000000a00 */
[----:B------:R-:W-:Y:S02]  /*84f0*/  LEA.HI.X.SX32 R0, R0, RZ, 0x1, P2 ;  /* 0x000000ff00007211 */ /* 0x000fe400010f0eff */
[----:B------:R-:W-:-:S04]  /*8500*/  LEA R4, P2, R3, UR4, 0x2 ;  /* 0x0000000403047c11 */ /* 0x000fc8000f8410ff */
[----:B------:R-:W-:-:S05]  /*8510*/  LEA.HI.X R5, R3, UR5, R0, 0x2, P2 ;  /* 0x0000000503057c11 */ /* 0x000fca00090f1400 */
[----:B------:R2:W-:Y:S04]  /*8520*/  @!P0 STG.E desc[UR54][R4.64], R11 ;  /* 0x0000000b04008986 */ /* 0x0005e8000c101936 */
[----:B------:R2:W-:Y:S02]  /*8530*/  @!P1 STG.E desc[UR54][R4.64+0x20], R9 ;  /* 0x0000200904009986 */ /* 0x0005e4000c101936 */
.L_x_53:
[----:B------:R-:W-:Y:S05]  /*8540*/  BSYNC B0 ;  /* 0x0000000000007941 */ /* 0x000fea0003800000 */
.L_x_52:
[----:B------:R-:W-:Y:S01]  /*8550*/  ULDC.64 UR4, c[0x0][0x730] ;  /* 0x0001cc0000047ab9 */ /* 0x000fe20000000a00 */
[-C--:B------:R-:W-:Y:S01]  /*8560*/  FMUL R27, R106, R10.reuse ;  /* 0x0000000a6a1b7220 */ /* 0x080fe20000400000 */
[----:B------:R-:W-:Y:S01]  /*8570*/  ISETP.NE.U32.AND P0, PT, RZ, UR4, PT ;  /* 0x00000004ff007c0c */ /* 0x000fe2000bf05070 */
[-C--:B------:R-:W-:Y:S01]  /*8580*/  FMUL R26, R107, R10.reuse ;  /* 0x0000000a6b1a7220 */ /* 0x080fe20000400000 */
[-C--:B------:R-:W-:Y:S01]  /*8590*/  FMUL R31, R110, R10.reuse ;  /* 0x0000000a6e1f7220 */ /* 0x080fe20000400000 */
[-C--:B------:R-:W-:Y:S01]  /*85a0*/  FMUL R30, R111, R10.reuse ;  /* 0x0000000a6f1e7220 */ /* 0x080fe20000400000 */
[----:B------:R-:W-:Y:S01]  /*85b0*/  ISETP.NE.AND.EX P0, PT, RZ, UR5, PT, P0 ;  /* 0x00000005ff007c0c */ /* 0x000fe2000bf05300 */
[-C--:B------:R-:W-:Y:S01]  /*85c0*/  FMUL R35, R98, R10.reuse ;  /* 0x0000000a62237220 */ /* 0x080fe20000400000 */
[-C--:B------:R-:W-:Y:S01]  /*85d0*/  FMUL R34, R99, R10.reuse ;  /* 0x0000000a63227220 */ /* 0x080fe20000400000 */
[-C--:B------:R-:W-:Y:S01]  /*85e0*/  FMUL R39, R102, R10.reuse ;  /* 0x0000000a66277220 */ /* 0x080fe20000400000 */
[-C--:B------:R-:W-:Y:S01]  /*85f0*/  FMUL R38, R103, R10.reuse ;  /* 0x0000000a67267220 */ /* 0x080fe20000400000 */
[-C--:B------:R-:W-:Y:S01]  /*8600*/  FMUL R43, R90, R10.reuse ;  /* 0x0000000a5a2b7220 */ /* 0x080fe20000400000 */
[-C--:B------:R-:W-:Y:S01]  /*8610*/  FMUL R42, R91, R10.reuse ;  /* 0x0000000a5b2a7220 */ /* 0x080fe20000400000 */
[-C--:B------:R-:W-:Y:S01]  /*8620*/  FMUL R47, R94, R10.reuse ;  /* 0x0000000a5e2f7220 */ /* 0x080fe20000400000 */
[----:B------:R-:W-:-:S05]  /*8630*/  FMUL R46, R95, R10 ;  /* 0x0000000a5f2e7220 */ /* 0x000fca0000400000 */
[----:B------:R-:W-:Y:S05]  /*8640*/  @P0 BRA `(.L_x_54) ;  /* 0x0000000000240947 */ /* 0x000fea0003800000 */
[----:B------:R-:W-:Y:S02]  /*8650*/  ULDC.64 UR4, c[0x0][0x728] ;  /* 0x0001ca0000047ab9 */ /* 0x000fe40000000a00 */
[----:B------:R-:W-:-:S04]  /*8660*/  ISETP.NE.U32.AND P0, PT, RZ, UR4, PT ;  /* 0x00000004ff007c0c */ /* 0x000fc8000bf05070 */
[----:B------:R-:W-:-:S13]  /*8670*/  ISETP.NE.AND.EX P0, PT, RZ, UR5, PT, P0 ;  /* 0x00000005ff007c0c */ /* 0x000fda000bf05300 */
[----:B------:R-:W-:Y:S05]  /*8680*/  @!P0 BRA `(.L_x_55) ;  /* 0x00000000000c8947 */ /* 0x000fea0003800000 */
[----:B--2---:R-:W2:Y:S02]  /*8690*/  LDC.64 R4, c[0x0][0x728] ;  /* 0x0001ca00ff047b82 */ /* 0x004ea40000000a00 */
[----:B--2---:R3:W5:Y:S01]  /*86a0*/  LDG.E R19, desc[UR54][R4.64] ;  /* 0x0000003604137981 */ /* 0x004762000c1e1900 */
[----:B------:R-:W-:Y:S05]  /*86b0*/  BRA `(.L_x_54) ;  /* 0x0000000000087947 */ /* 0x000fea0003800000 */
.L_x_55:
[----:B------:R-:W-:Y:S02]  /*86c0*/  ULDC UR4, c[0x0][0x720] ;  /* 0x0001c80000047ab9 */ /* 0x000fe40000000800 */
[----:B------:R-:W-:-:S07]  /*86d0*/  IMAD.U32 R19, RZ, RZ, UR4 ;  /* 0x00000004ff137e24 */ /* 0x000fce000f8e00ff */
.L_x_54:
[----:B-1----:R-:W-:-:S04]  /*86e0*/  MOV R0, RZ ;  /* 0x000000ff00007202 */ /* 0x002fc80000000f00 */
[----:B------:R-:W-:-:S13]  /*86f0*/  LOP3.LUT P0, RZ, R0, 0x9f, RZ, 0xc0, !PT ;  /* 0x0000009f00ff7812 */ /* 0x000fda000780c0ff */
[----:B------:R-:W-:Y:S05]  /*8700*/  @!P0 BRA `(.L_x_56) ;  /* 0x0000000000408947 */ /* 0x000fea0003800000 */
[----:B------:R-:W-:Y:S01]  /*8710*/  MOV R0, 0x0 ;  /* 0x0000000000007802 */ /* 0x000fe20000000f00 */
[----:B------:R-:W-:Y:S01]  /*8720*/  ULDC.64 UR4, c[0x4][0x70] ;  /* 0x01001c0000047ab9 */ /* 0x000fe20000000a00 */
[----:B------:R-:W-:Y:S01]  /*8730*/  ULDC.64 UR6, c[0x4][0x8] ;  /* 0x0100020000067ab9 */ /* 0x000fe20000000a00 */
[----:B--23--:R-:W-:Y:S01]  /*8740*/  MOV R4, UR4 ;  /* 0x0000000400047c02 */ /* 0x00cfe20008000f00 */
[----:B------:R1:W2:Y:S01]  /*8750*/  LDC.64 R14, c[0x4][R0] ;  /* 0x01000000000e7b82 */ /* 0x0002a20000000a00 */
[----:B------:R-:W-:Y:S01]  /*8760*/  MOV R5, UR5 ;  /* 0x0000000500057c02 */ /* 0x000fe20008000f00 */
[----:B------:R-:W-:Y:S01]  /*8770*/  ULDC.64 UR4, c[0x4][0x78] ;  /* 0x01001e0000047ab9 */ /* 0x000fe20000000a00 */
[----:B------:R-:W-:Y:S01]  /*8780*/  MOV R10, UR6 ;  /* 0x00000006000a7c02 */ /* 0x000fe20008000f00 */
[----:B------:R-:W-:Y:S01]  /*8790*/  IMAD.MOV.U32 R12, RZ, RZ, 0x1 ;  /* 0x00000001ff0c7424 */ /* 0x000fe200078e00ff */
[----:B------:R-:W-:Y:S02]  /*87a0*/  MOV R6, UR4 ;  /* 0x0000000400067c02 */ /* 0x000fe40008000f00 */
[----:B------:R-:W-:-:S02]  /*87b0*/  MOV R7, UR5 ;  /* 0x0000000500077c02 */ /* 0x000fc40008000f00 */
[----:B------:R-:W-:Y:S02]  /*87c0*/  MOV R11, UR7 ;  /* 0x00000007000b7c02 */ /* 0x000fe40008000f00 */
[----:B------:R-:W-:Y:S02]  /*87d0*/  MOV R8, 0x70 ;  /* 0x0000007000087802 */ /* 0x000fe40000000f00 */
[----:B-1----:R-:W-:-:S07]  /*87e0*/  MOV R13, RZ ;  /* 0x000000ff000d7202 */ /* 0x002fce0000000f00 */
[----:B------:R-:W-:-:S07]  /*87f0*/  LEPC R20, `(.L_x_56) ;  /* 0x000000001014794e */ /* 0x000fce0000000000 */
[----:B--2--5:R-:W-:Y:S05]  /*8800*/  CALL.ABS.NOINC R14 ;  /* 0x000000000e007343 */ /* 0x024fea0003c00000 */
.L_x_56:
[----:B------:R-:W-:-:S04]  /*8810*/  UIADD3 UR4, UR36, 0x1e000, URZ ;  /* 0x0001e00024047890 */ /* 0x000fc8000fffe03f */
[----:B------:R-:W-:-:S06]  /*8820*/  ULOP3.LUT UP0, URZ, UR4, 0x90, URZ, 0xc0, !UPT ;  /* 0x00000090043f7892 */ /* 0x000fcc000f80c03f */
[----:B------:R-:W-:-:S13]  /*8830*/  PLOP3.LUT P0, PT, PT, PT, UP0, 0x80, 0x0 ;  /* 0x000000000000781c */ /* 0x000fda0003f0f008 */
        /* <DEDUP_REMOVED lines=17> */
.L_x_57:
[----:B------:R-:W-:Y:S02]  /*8950*/  ULDC.64 UR4, c[0x0][0x730] ;  /* 0x0001cc0000047ab9 */ /* 0x000fe40000000a00 */
[----:B------:R-:W-:Y:S01]  /*8960*/  ISETP.NE.U32.AND P0, PT, RZ, UR4, PT ;  /* 0x00000004ff007c0c */ /* 0x000fe2000bf05070 */
[----:B------:R-:W-:-:S03]  /*8970*/  ULDC UR4, c[0x0][0x720] ;  /* 0x0001c80000047ab9 */ /* 0x000fc60000000800 */
[----:B------:R-:W-:-:S04]  /*8980*/  ISETP.NE.AND.EX P0, PT, RZ, UR5, PT, P0 ;  /* 0x00000005ff007c0c */ /* 0x000fc8000bf05300 */
[----:B-----5:R-:W-:Y:S02]  /*8990*/  FSEL R48, R19, UR4, !P0 ;  /* 0x0000000413307c08 */ /* 0x020fe4000c000000 */
[----:B------:R-:W-:-:S03]  /*89a0*/  ISETP.GT.U32.AND P0, PT, R18, 0x3e, PT ;  /* 0x0000003e1200780c */ /* 0x000fc60003f04070 */
[-C--:B------:R-:W-:Y:S01]  /*89b0*/  FMUL R0, R120, R48.reuse ;  /* 0x0000003078007220 */ /* 0x080fe20000400000 */
[-C--:B------:R-:W-:Y:S01]  /*89c0*/  FMUL R3, R121, R48.reuse ;  /* 0x0000003079037220 */ /* 0x080fe20000400000 */
[-C--:B--23--:R-:W-:Y:S01]  /*89d0*/  FMUL R4, R122, R48.reuse ;  /* 0x000000307a047220 */ /* 0x08cfe20000400000 */
        /* <DEDUP_REMOVED lines=40> */
[----:B------:R-:W-:Y:S01]  /*8c60*/  F2FP.F16.F32.PACK_AB R51, R9, R8 ;  /* 0x000000080933723e */ /* 0x000fe200000000ff */
[----:B------:R-:W-:Y:S06]  /*8c70*/  @P0 BRA `(.L_x_58) ;  /* 0x0000000000040947 */ /* 0x000fec0003800000 */
[----:B------:R-:W-:-:S04]  /*8c80*/  DEPBAR.LE SB0, 0x1 ;  /* 0x000080400000791a */ /* 0x000fc80000000000 */
.L_x_58:
[----:B------:R-:W-:Y:S05]  /*8c90*/  WARPSYNC.ALL ;  /* 0x0000000000007948 */ /* 0x000fea0003800000 */
[----:B------:R-:W-:Y:S01]  /*8ca0*/  BAR.SYNC.DEFER_BLOCKING 0x1, 0x80 ;  /* 0x0042000000007b1d */ /* 0x000fe20000010000 */
[----:B------:R-:W-:Y:S02]  /*8cb0*/  F2FP.F16.F32.PACK_AB R4, R10, R11 ;  /* 0x0000000b0a04723e */ /* 0x000fe400000000ff */
[----:B------:R-:W-:Y:S02]  /*8cc0*/  F2FP.F16.F32.PACK_AB R5, R12, R13 ;  /* 0x0000000d0c05723e */ /* 0x000fe400000000ff */
[----:B------:R-:W-:Y:S01]  /*8cd0*/  F2FP.F16.F32.PACK_AB R6, R14, R15 ;  /* 0x0000000f0e06723e */ /* 0x000fe200000000ff */
[----:B------:R-:W-:Y:S01]  /*8ce0*/  BSSY B0, `(.L_x_59) ;  /* 0x0000015000007945 */ /* 0x000fe20003800000 */
[----:B------:R-:W-:Y:S01]  /*8cf0*/  F2FP.F16.F32.PACK_AB R7, R20, R21 ;  /* 0x000000151407723e */ /* 0x000fe200000000ff */
[----:B------:R1:W-:Y:S01]  /*8d00*/  STSM.16.M88.4 [R16+0x1cf00], R48 ;  /* 0x01cf003010007844 */ /* 0x0003e20000000200 */
[----:B------:R-:W-:Y:S01]  /*8d10*/  @!PT LDS RZ, [RZ] ;  /* 0x00000000fffff984 */ /* 0x000fe20000000800 */
[----:B------:R-:W-:Y:S01]  /*8d20*/  @!PT LDS RZ, [RZ] ;  /* 0x00000000fffff984 */ /* 0x000fe20000000800 */
[----:B------:R-:W-:Y:S01]  /*8d30*/  @!PT LDS RZ, [RZ] ;  /* 0x00000000fffff984 */ /* 0x000fe20000000800 */
[----:B------:R-:W-:Y:S01]  /*8d40*/  @!PT LDS RZ, [RZ] ;  /* 0x00000000fffff984 */ /* 0x000fe20000000800 */
[----:B------:R2:W-:Y:S06]  /*8d50*/  MEMBAR.ALL.CTA ;  /* 0x0000000000007992 */ /* 0x0005ec0000008000 */
[----:B--2---:R-:W2:Y:S02]  /*8d60*/  FENCE.VIEW.ASYNC.S ;  /* 0x00000000000073c6 */ /* 0x004ea40000000000 */
[----:B--2---:R-:W-:Y:S06]  /*8d70*/  BAR.SYNC.DEFER_BLOCKING 0x1, 0x80 ;  /* 0x0042000000007b1d */ /* 0x004fec0000010000 */
[----:B------:R-:W-:Y:S05]  /*8d80*/  @P0 BRA `(.L_x_60) ;  /* 0x0000000000280947 */ /* 0x000fea0003800000 */
[----:B------:R-:W-:Y:S02]  /*8d90*/  UIADD3 UR43, -UR37, URZ, URZ ;  /* 0x0000003f252b7290 */ /* 0x000fe4000fffe13f */
[----:B------:R-:W-:Y:S01]  /*8da0*/  UIADD3 UR6, UP0, UR52, 0x670, URZ ;  /* 0x0000067034067890 */ /* 0x000fe2000ff1e03f */
[----:B------:R-:W-:Y:S01]  /*8db0*/  ULDC UR4, c[0x0][0xa10] ;  /* 0x0002840000047ab9 */ /* 0x000fe20000000800 */
[----:B------:R-:W-:Y:S02]  /*8dc0*/  UIADD3 UR40, UR46, 0x1cf00, URZ ;  /* 0x0001cf002e287890 */ /* 0x000fe4000fffe03f */
[----:B------:R-:W-:Y:S02]  /*8dd0*/  UIMAD UR43, UR4, UR43, UR38 ;  /* 0x0000002b042b72a4 */ /* 0x000fe4000f8e0226 */
[----:B------:R-:W-:Y:S01]  /*8de0*/  UIADD3.X UR7, URZ, UR53, URZ, UP0, !UPT ;  /* 0x000000353f077290 */ /* 0x000fe200087fe43f */
[----:B------:R-:W-:-:S08]  /*8df0*/  UMOV UR41, URZ ;  /* 0x0000003f00297c82 */ /* 0x000fd00008000000 */
[----:B------:R2:W-:Y:S01]  /*8e00*/  UTMASTG.4D [UR40], [UR6] ;  /* 0x00000028060073b5 */ /* 0x0005e20008018000 */
[----:B------:R0:W-:Y:S01]  /*8e10*/  UTMACMDFLUSH ;  /* 0x00000000000079b7 */ /* 0x0001e20000000000 */
[----:B--2---:R-:W-:-:S04]  /*8e20*/  DEPBAR.LE SB0, 0x1 ;  /* 0x000080400000791a */ /* 0x004fc80000000000 */
.L_x_60:
[----:B------:R-:W-:Y:S05]  /*8e30*/  BSYNC B0 ;  /* 0x0000000000007941 */ /* 0x000fea0003800000 */
.L_x_59:
        /* <DEDUP_REMOVED lines=12> */
[----:B---3--:R-:W3:Y:S02]  /*8f00*/  FENCE.VIEW.ASYNC.S ;  /* 0x00000000000073c6 */ /* 0x008ee40000000000 */
[----:B---3--:R-:W-:Y:S06]  /*8f10*/  BAR.SYNC.DEFER_BLOCKING 0x1, 0x80 ;  /* 0x0042000000007b1d */ /* 0x008fec0000010000 */
[----:B------:R-:W-:Y:S05]  /*8f20*/  @P0 BRA `(.L_x_62) ;  /* 0x0000000000300947 */ /* 0x000fea0003800000 */
[----:B------:R-:W-:Y:S02]  /*8f30*/  UIADD3 UR11, -UR37, URZ, URZ ;  /* 0x0000003f250b7290 */ /* 0x000fe4000fffe13f */
[----:B------:R-:W-:Y:S01]  /*8f40*/  UIADD3 UR6, UP0, UR52, 0x670, URZ ;  /* 0x0000067034067890 */ /* 0x000fe2000ff1e03f */
[----:B------:R-:W-:Y:S01]  /*8f50*/  ULDC UR4, c[0x0][0xa10] ;  /* 0x0002840000047ab9 */ /* 0x000fe20000000800 */
[----:B------:R-:W-:Y:S02]  /*8f60*/  UIADD3 UR8, UR46, 0x1d700, URZ ;  /* 0x0001d7002e087890 */ /* 0x000fe4000fffe03f */
[----:B------:R-:W-:Y:S02]  /*8f70*/  UIMAD UR11, UR4, UR11, UR38 ;  /* 0x0000000b040b72a4 */ /* 0x000fe4000f8e0226 */
[----:B------:R-:W-:Y:S01]  /*8f80*/  UIADD3.X UR7, URZ, UR53, URZ, UP0, !UPT ;  /* 0x000000353f077290 */ /* 0x000fe200087fe43f */
[----:B------:R-:W-:Y:S01]  /*8f90*/  UMOV UR9, 0x10 ;  /* 0x0000001000097882 */ /* 0x000fe20000000000 */
[----:B------:R-:W-:Y:S01]  /*8fa0*/  UMOV UR10, UR42 ;  /* 0x0000002a000a7c82 */ /* 0x000fe20008000000 */
[----:B------:R-:W-:-:S06]  /*8fb0*/  UMOV UR12, UR44 ;  /* 0x0000002c000c7c82 */ /* 0x000fcc0008000000 */
[----:B------:R3:W-:Y:S01]  /*8fc0*/  UTMASTG.4D [UR8], [UR6] ;  /* 0x00000008060073b5 */ /* 0x0007e20008018000 */
[----:B------:R0:W-:Y:S01]  /*8fd0*/  UTMACMDFLUSH ;  /* 0x00000000000079b7 */ /* 0x0001e20000000000 */
[----:B---3--:R-:W-:-:S04]  /*8fe0*/  DEPBAR.LE SB0, 0x1 ;  /* 0x000080400000791a */ /* 0x008fc80000000000 */
.L_x_62:
[----:B------:R-:W-:Y:S05]  /*8ff0*/  BSYNC B0 ;  /* 0x0000000000007941 */ /* 0x000fea0003800000 */
.L_x_61:
        /* <DEDUP_REMOVED lines=12> */
[----:B----4-:R-:W4:Y:S02]  /*90c0*/  FENCE.VIEW.ASYNC.S ;  /* 0x00000000000073c6 */ /* 0x010f240000000000 */
[----:B----4-:R-:W-:Y:S06]  /*90d0*/  BAR.SYNC.DEFER_BLOCKING 0x1, 0x80 ;  /* 0x0042000000007b1d */ /* 0x010fec0000010000 */
        /* <DEDUP_REMOVED lines=12> */
[----:B----4-:R-:W-:-:S04]  /*91a0*/  DEPBAR.LE SB0, 0x1 ;  /* 0x000080400000791a */ /* 0x010fc80000000000 */
.L_x_64:
[----:B------:R-:W-:Y:S05]  /*91b0*/  BSYNC B0 ;  /* 0x0000000000007941 */ /* 0x000fea0003800000 */
.L_x_63:
        /* <DEDUP_REMOVED lines=12> */
[----:B-----5:R-:W5:Y:S02]  /*9280*/  FENCE.VIEW.ASYNC.S ;  /* 0x00000000000073c6 */ /* 0x020f640000000000 */
[----:B-----5:R-:W-:Y:S06]  /*9290*/  BAR.SYNC.DEFER_BLOCKING 0x1, 0x80 ;  /* 0x0042000000007b1d */ /* 0x020fec0000010000 */
        /* <DEDUP_REMOVED lines=12> */
[----:B-1----:R-:W-:-:S04]  /*9360*/  DEPBAR.LE SB0, 0x1 ;  /* 0x000080400000791a */ /* 0x002fc80000000000 */
.L_x_66:
[----:B------:R-:W-:Y:S05]  /*9370*/  BSYNC B0 ;  /* 0x0000000000007941 */ /* 0x000fea0003800000 */
.L_x_65:
[----:B------:R-:W-:Y:S06]  /*9380*/  BAR.SYNC.DEFER_BLOCKING 0x1, 0x80 ;  /* 0x0042000000007b1d */ /* 0x000fec0000010000 */
[----:B------:R-:W-:Y:S01]  /*9390*/  BSSY B0, `(.L_x_67) ;  /* 0x0000015000007945 */ /* 0x000fe20003800000 */
        /* <DEDUP_REMOVED lines=18> */
[----:B------:R1:W-:Y:S02]  /*94c0*/  UTMASTG.4D [UR8], [UR6] ;  /* 0x00000008060073b5 */ /* 0x0003e40008018000 */
[----:B-1----:R0:W-:Y:S02]  /*94d0*/  UTMACMDFLUSH ;  /* 0x00000000000079b7 */ /* 0x0021e40000000000 */
.L_x_68:
[----:B------:R-:W-:Y:S05]  /*94e0*/  BSYNC B0 ;  /* 0x0000000000007941 */ /* 0x000fea0003800000 */
.L_x_67:
[----:B------:R-:W-:Y:S01]  /*94f0*/  ULEA UR4, UR50, 0xfffffff8, 0x3 ;  /* 0xfffffff832047891 */ /* 0x000fe2000f8e183f */
[----:B------:R-:W-:-:S04]  /*9500*/  DEPBAR.LE SB0, 0x0 ;  /* 0x000080000000791a */ /* 0x000fc80000000000 */
[----:B------:R-:W-:Y:S01]  /*9510*/  ULOP3.LUT UR4, UR4, 0x8, URZ, 0xc0, !UPT ;  /* 0x0000000804047892 */ /* 0x000fe2000f8ec03f */
[----:B------:R-:W-:-:S03]  /*9520*/  LOP3.LUT R23, R23, 0x1, RZ, 0x3c, !PT ;  /* 0x0000000117177812 */ /* 0x000fc600078e3cff */
[----:B------:R-:W-:-:S06]  /*9530*/  ULOP3.LUT UR4, UR4, 0x18, URZ, 0x3c, !UPT ;  /* 0x0000001804047892 */ /* 0x000fcc000f8e3c3f */
[----:B------:R-:W-:Y:S01]  /*9540*/  MOV R0, UR4 ;  /* 0x0000000400007c02 */ /* 0x000fe20008000f00 */
[----:B------:R-:W-:Y:S02]  /*9550*/  ULDC UR4, c[0x0][0xc] ;  /* 0x0000030000047ab9 */ /* 0x000fe40000000800 */
[----:B------:R-:W-:Y:S01]  /*9560*/  IADD3 R17, R17, UR4, RZ ;  /* 0x0000000411117c10 */ /* 0x000fe2000fffe0ff */
[----:B------:R-:W-:Y:S01]  /*9570*/  ULDC UR4, c[0x0][0xa00] ;  /* 0x0002800000047ab9 */ /* 0x000fe20000000800 */
[----:B------:R1:W-:Y:S02]  /*9580*/  SYNCS.ARRIVE.TRANS64.A1T0 RZ, [R0+UR36+0x20290], RZ ;  /* 0x020290ff00ff79a7 */ /* 0x0003e40008100024 */
[----:B------:R-:W-:-:S13]  /*9590*/  ISETP.GE.AND P0, PT, R17, UR4, PT ;  /* 0x0000000411007c0c */ /* 0x000fda000bf06270 */
[----:B-1----:R-:W-:Y:S05]  /*95a0*/  @!P0 BRA `(.L_x_69) ;  /* 0xffffff7400f08947 */ /* 0x002fea000383ffff */
[----:B------:R-:W-:Y:S05]  /*95b0*/  EXIT ;  /* 0x000000000000794d */ /* 0x000fea0003800000 */
.L_x_6:
[----:B------:R-:W-:-:S08]  /*95c0*/  NOP ;  /* 0x0000000000007918 */ /* 0x000fd00000000000 */
[----:B------:R-:W2:-:S00]  /*95d0*/  USETMAXREG.DEALLOC.CTAPOOL 0x18 ;  /* 0x00000018000079c8 */ /* 0x000e8000080e0500 */
[----:B------:R-:W-:-:S13]  /*95e0*/  PLOP3.LUT P3, PT, PT, PT, UP0, 0x80, 0x0 ;  /* 0x000000000000781c */ /* 0x000fda0003f6f008 */
[----:B--2---:R-:W-:Y:S05]  /*95f0*/  @!P3 BRA `(.L_x_70) ;  /* 0x0000000800e4b947 */ /* 0x004fea0003800000 */
[----:B------:R-:W-:-:S13]  /*9600*/  PLOP3.LUT P2, PT, PT, PT, UP1, 0x80, 0x0 ;  /* 0x000000000000781c */ /* 0x000fda0003f4f018 */
[----:B-1----:R-:W-:Y:S05]  /*9610*/  @P2 EXIT ;  /* 0x000000000000294d */ /* 0x002fea0003800000 */
[----:B------:R-:W-:Y:S02]  /*9620*/  ULDC UR4, c[0x0][0xa00] ;  /* 0x0002800000047ab9 */ /* 0x000fe40000000800 */
[----:B------:R-:W-:-:S13]  /*9630*/  ISETP.GE.AND P2, PT, R17, UR4, PT ;  /* 0x0000000411007c0c */ /* 0x000fda000bf46270 */
[----:B------:R-:W-:Y:S05]  /*9640*/  @P2 EXIT ;  /* 0x000000000000294d */ /* 0x000fea0003800000 */
[----:B------:R-:W-:Y:S01]  /*9650*/  LOP3.LUT P2, RZ, R2, 0x1f, RZ, 0xc0, !PT ;  /* 0x0000001f02ff7812 */ /* 0x000fe2000784c0ff */
[----:B------:R-:W-:Y:S01]  /*9660*/  BSSY B0, `(.L_x_71) ;  /* 0x00000b1000007945 */ /* 0x000fe20003800000 */
[----:B------:R-:W-:Y:S01]  /*9670*/  MOV R4, 0x1 ;  /* 0x0000000100047802 */ /* 0x000fe20000000f00 */
[----:B------:R-:W-:Y:S01]  /*9680*/  ULOP3.LUT UR22, UR48, 0x2, URZ, 0xfc, !UPT ;  /* 0x0000000230167892 */ /* 0x000fe2000f8efc3f */
[----:B------:R-:W-:Y:S01]  /*9690*/  PLOP3.LUT P0, PT, P2, P0, PT, 0x2a, 0x0 ;  /* 0x000000000000781c */ /* 0x000fe20001700572 */
[----:B------:R-:W-:Y:S01]  /*96a0*/  ULDC UR23, c[0x0][0xc] ;  /* 0x0000030000177ab9 */ /* 0x000fe20000000800 */
[----:B------:R-:W-:Y:S01]  /*96b0*/  MOV R0, RZ ;  /* 0x000000ff00007202 */ /* 0x000fe20000000f00 */
[----:B------:R-:W-:Y:S01]  /*96c0*/  ULDC.64 UR20, c[0x0][0x198] ;  /* 0x0000660000147ab9 */ /* 0x000fe20000000a00 */
[----:B------:R-:W-:Y:S01]  /*96d0*/  MOV R5, 0x1 ;  /* 0x0000000100057802 */ /* 0x000fe20000000f00 */
[----:B------:R-:W-:-:S08]  /*96e0*/  ULDC UR24, c[0x0][0xa00] ;  /* 0x0002800000187ab9 */ /* 0x000fd00000000800 */
.L_x_86:
[----:B------:R-:W1:Y:S01]  /*96f0*/  LDC R6, c[0x0][0xa04] ;  /* 0x00028100ff067b82 */ /* 0x000e620000000800 */
[----:B------:R-:W-:Y:S01]  /*9700*/  IMAD.MOV.U32 R7, RZ, RZ, R17 ;  /* 0x000000ffff077224 */ /* 0x000fe200078e0011 */
[----:B------:R-:W-:-:S06]  /*9710*/  UMOV UR4, 0xffffffff ;  /* 0xffffffff00047882 */ /* 0x000fcc0000000000 */
[----:B------:R-:W2:Y:S08]  /*9720*/  LDC R10, c[0x0][0xa10] ;  /* 0x00028400ff0a7b82 */ /* 0x000eb00000000800 */
[----:B------:R-:W3:Y:S01]  /*9730*/  LDC R13, c[0x0][0xa1c] ;  /* 0x00028700ff0d7b82 */ /* 0x000ee20000000800 */
[----:B-1----:R-:W-:Y:S02]  /*9740*/  ISETP.NE.AND P2, PT, R6, 0x1, PT ;  /* 0x000000010600780c */ /* 0x002fe40003f45270 */
[----:B--2---:R-:W-:-:S11]  /*9750*/  ISETP.NE.AND P3, PT, R10, 0x1, PT ;  /* 0x000000010a00780c */ /* 0x004fd60003f65270 */
[----:B------:R-:W1:Y:S01]  /*9760*/  @P2 LDC.64 R8, c[0x0][0xa08] ;  /* 0x00028200ff082b82 */ /* 0x000e620000000a00 */
[----:B---3--:R-:W-:-:S07]  /*9770*/  ISETP.NE.AND P4, PT, R13, 0x1, PT ;  /* 0x000000010d00780c */ /* 0x008fce0003f85270 */
[----:B------:R-:W2:Y:S08]  /*9780*/  @P3 LDC R12, c[0x0][0xa14] ;  /* 0x00028500ff0c3b82 */ /* 0x000eb00000000800 */
[----:B------:R-:W3:Y:S08]  /*9790*/  @P3 LDC R11, c[0x0][0xa18] ;  /* 0x00028600ff0b3b82 */ /* 0x000ef00000000800 */
[----:B------:R-:W4:Y:S01]  /*97a0*/  @P4 LDC.64 R2, c[0x0][0xa20] ;  /* 0x00028800ff024b82 */ /* 0x000f220000000a00 */
[----:B-1----:R-:W-:-:S05]  /*97b0*/  @P2 IMAD.HI.U32 R8, R17, R8, RZ ;  /* 0x0000000811082227 */ /* 0x002fca00078e00ff */
[----:B------:R-:W-:-:S04]  /*97c0*/  @P2 SHF.R.U32.HI R7, RZ, R9, R8 ;  /* 0x00000009ff072219 */ /* 0x000fc80000011608 */
[----:B------:R-:W-:Y:S01]  /*97d0*/  MOV R9, R7 ;  /* 0x0000000700097202 */ /* 0x000fe20000000f00 */
[----:B--2---:R-:W-:-:S05]  /*97e0*/  @P3 IMAD.HI.U32 R8, R7, R12, RZ ;  /* 0x0000000c07083227 */ /* 0x004fca00078e00ff */
[----:B---3--:R-:W-:-:S05]  /*97f0*/  @P3 SHF.R.U32.HI R9, RZ, R11, R8 ;  /* 0x0000000bff093219 */ /* 0x008fca0000011608 */
[----:B----4-:R-:W-:Y:S01]  /*9800*/  @P4 IMAD.HI.U32 R8, R9, R2, RZ ;  /* 0x0000000209084227 */ /* 0x010fe200078e00ff */
[----:B------:R-:W-:-:S04]  /*9810*/  MOV R2, R9 ;  /* 0x0000000900027202 */ /* 0x000fc80000000f00 */
[----:B------:R-:W-:Y:S02]  /*9820*/  @P4 SHF.R.U32.HI R2, RZ, R3, R8 ;  /* 0x00000003ff024219 */ /* 0x000fe40000011608 */
[----:B------:R-:W-:Y:S02]  /*9830*/  IADD3 R3, -R9, RZ, RZ ;  /* 0x000000ff09037210 */ /* 0x000fe40007ffe1ff */
[----:B------:R-:W-:-:S03]  /*9840*/  IADD3 R2, -R2, RZ, RZ ;  /* 0x000000ff02027210 */ /* 0x000fc60007ffe1ff */
[----:B------:R-:W-:Y:S02]  /*9850*/  IMAD R10, R10, R3, R7 ;  /* 0x000000030a0a7224 */ /* 0x000fe400078e0207 */
[----:B------:R-:W-:Y:S01]  /*9860*/  IMAD R2, R13, R2, R9 ;  /* 0x000000020d027224 */ /* 0x000fe200078e0209 */
[----:B------:R-:W-:Y:S06]  /*9870*/  BRA.DIV UR4, `(.L_x_72) ;  /* 0x0000001e04cc7947 */ /* 0x000fec000b800000 */
[----:B------:R-:W-:-:S13]  /*9880*/  ELECT P6, URZ, PT ;  /* 0x00000000003f782f */ /* 0x000fda00038c0000 */
.L_x_123:
[----:B------:R-:W-:Y:S01]  /*9890*/  IADD3 R3, -R7, RZ, RZ ;  /* 0x000000ff07037210 */ /* 0x000fe20007ffe1ff */
[----:B------:R-:W-:Y:S04]  /*98a0*/  BSSY B1, `(.L_x_73) ;  /* 0x000003f000017945 */ /* 0x000fe80003800000 */
[----:B------:R-:W-:Y:S01]  /*98b0*/  IMAD R3, R6, R3, R17 ;  /* 0x0000000306037224 */ /* 0x000fe200078e0211 */
[----:B------:R-:W-:-:S04]  /*98c0*/  MOV R6, RZ ;  /* 0x000000ff00067202 */ /* 0x000fc80000000f00 */
[----:B------:R-:W-:Y:S01]  /*98d0*/  SHF.L.U32 R3, R3, 0x7, RZ ;  /* 0x0000000703037819 */ /* 0x000fe200000006ff */
[----:B------:R-:W-:Y:S06]  /*98e0*/  @!P6 BRA `(.L_x_74) ;  /* 0x0000000000e8e947 */ /* 0x000fec0003800000 */
[----:B------:R-:W1:Y:S01]  /*98f0*/  S2R R7, SR_CgaCtaId ;  /* 0x0000000000077919 */ /* 0x000e620000008800 */
[----:B------:R-:W-:-:S04]  /*9900*/  MOV R6, 0x400 ;  /* 0x0000040000067802 */ /* 0x000fc80000000f00 */
[----:B-1----:R-:W-:Y:S02]  /*9910*/  LEA R9, R7, R6, 0x18 ;  /* 0x0000000607097211 */ /* 0x002fe400078ec0ff */
[----:B------:R-:W-:-:S03]  /*9920*/  SHF.L.U32 R6, R5, 0x1f, RZ ;  /* 0x0000001f05067819 */ /* 0x000fc600000006ff */
[----:B------:R-:W-:-:S04]  /*9930*/  IMAD R7, R0, 0x8, R9 ;  /* 0x0000000800077824 */ /* 0x000fc800078e0209 */
[----:B------:R-:W1:Y:S02]  /*9940*/  SYNCS.PHASECHK.TRANS64.TRYWAIT P2, [R7+URZ+0x20260], R6 ;  /* 0x02026006070075a7 */ /* 0x000e64000804017f */
[----:B-1----:R-:W-:Y:S05]  /*9950*/  @!P2 BRA `(.L_x_75) ;  /* 0x0000001c00b4a947 */ /* 0x002fea0003800000 */
.L_x_124:
[----:B------:R-:W-:Y:S01]  /*9960*/  UPRMT UR4, UR22, 0x9910, URZ ;  /* 0x0000991016047896 */ /* 0x000fe2000800003f */
[----:B-1----:R-:W-:-:S03]  /*9970*/  @P1 MOV R6, 0x2800 ;  /* 0x0000280000061802 */ /* 0x002fc60000000f00 */
[----:B------:R-:W-:Y:S01]  /*9980*/  UISETP.NE.AND UP0, UPT, UR4, 0x2, UPT ;  /* 0x000000020400788c */ /* 0x000fe2000bf05270 */
[----:B------:R1:W-:Y:S05]  /*9990*/  @P1 SYNCS.ARRIVE.TRANS64 RZ, [R7+URZ+0x20250], R6 ;  /* 0x0202500607ff19a7 */ /* 0x0003ea000800003f */
[----:B------:R-:W-:-:S13]  /*99a0*/  PLOP3.LUT P2, PT, PT, PT, UP0, 0x80, 0x0 ;  /* 0x000000000000781c */ /* 0x000fda0003f4f008 */
[----:B-1----:R-:W-:Y:S05]  /*99b0*/  @P2 BRA `(.L_x_76) ;  /* 0x0000000000042947 */ /* 0x002fea0003800000 */
[----:B------:R-:W-:Y:S01]  /*99c0*/  BPT.TRAP 0x1 ;  /* 0x000000040000795c */ /* 0x000fe20000300000 */
.L_x_76:
[----:B------:R-:W-:Y:S05]  /*99d0*/  @P0 BRA `(.L_x_77) ;  /* 0x0000000000040947 */ /* 0x000fea0003800000 */
[----:B------:R-:W-:Y:S01]  /*99e0*/  BPT.TRAP 0x1 ;  /* 0x000000040000795c */ /* 0x000fe20000300000 */
.L_x_77:
[----:B------:R-:W-:Y:S01]  /*99f0*/  R2UR UR5, R9 ;  /* 0x00000000090572ca */ /* 0x000fe200000e0000 */
[----:B------:R-:W-:Y:S01]  /*9a00*/  UIADD3 UR4, UP0, UR20, 0xf0, URZ ;  /* 0x000000f014047890 */ /* 0x000fe2000ff1e03f */
[----:B------:R-:W-:Y:S01]  /*9a10*/  R2UR UR14, R0 ;  /* 0x00000000000e72ca */ /* 0x000fe200000e0000 */
[----:B------:R-:W-:Y:S01]  /*9a20*/  UMOV UR10, URZ ;  /* 0x0000003f000a7c82 */ /* 0x000fe20008000000 */
[----:B------:R-:W-:Y:S01]  /*9a30*/  R2UR UR9, R7 ;  /* 0x00000000070972ca */ /* 0x000fe200000e0000 */
[----:B------:R-:W-:Y:S01]  /*9a40*/  UMOV UR6, 0x0 ;  /* 0x0000000000067882 */ /* 0x000fe20000000000 */
[----:B------:R-:W-:Y:S01]  /*9a50*/  R2UR UR11, R3 ;  /* 0x00000000030b72ca */ /* 0x000fe200000e0000 */
[----:B------:R-:W-:Y:S01]  /*9a60*/  UMOV UR7, 0x10000000 ;  /* 0x1000000000077882 */ /* 0x000fe20000000000 */
[----:B------:R-:W-:Y:S01]  /*9a70*/  R2UR UR12, R10 ;  /* 0x000000000a0c72ca */ /* 0x000fe200000e0000 */
[----:B------:R-:W-:Y:S01]  /*9a80*/  UMOV UR16, 0x10 ;  /* 0x0000001000107882 */ /* 0x000fe20000000000 */
[----:B------:R-:W-:Y:S01]  /*9a90*/  R2UR UR13, R2 ;  /* 0x00000000020d72ca */ /* 0x000fe200000e0000 */
[----:B------:R-:W-:Y:S01]  /*9aa0*/  UMOV UR18, 0x20 ;  /* 0x0000002000127882 */ /* 0x000fe20000000000 */
[----:B------:R-:W-:-:S03]  /*9ab0*/  IADD3 R0, R0, 0x1, RZ ;  /* 0x0000000100007810 */ /* 0x000fc60007ffe0ff */
[----:B------:R-:W-:Y:S01]  /*9ac0*/  UIMAD UR14, UR14, 0x2800, UR5 ;  /* 0x000028000e0e78a4 */ /* 0x000fe2000f8e0205 */
[C---:B------:R-:W-:Y:S01]  /*9ad0*/  ISETP.NE.AND P2, PT, R0.reuse, 0x2, PT ;  /* 0x000000020000780c */ /* 0x040fe20003f45270 */
[----:B------:R-:W-:Y:S02]  /*9ae0*/  UIADD3 UR9, UR9, 0x20250, URZ ;  /* 0x0002025009097890 */ /* 0x000fe4000fffe03f */
[----:B------:R-:W-:Y:S01]  /*9af0*/  UIADD3.X UR5, URZ, UR21, URZ, UP0, !UPT ;  /* 0x000000153f057290 */ /* 0x000fe200087fe43f */
[----:B------:R-:W-:Y:S01]  /*9b00*/  SEL R6, RZ, 0x1, P2 ;  /* 0x00000001ff067807 */ /* 0x000fe20001000000 */
[----:B------:R-:W-:Y:S01]  /*9b10*/  UIADD3 UR15, UR14, 0x800, URZ ;  /* 0x000008000e0f7890 */ /* 0x000fe2000fffe03f */
[----:B------:R-:W-:Y:S01]  /*9b20*/  SEL R0, R0, RZ, P2 ;  /* 0x000000ff00007207 */ /* 0x000fe20001000000 */
[----:B------:R-:W-:Y:S01]  /*9b30*/  UIADD3 UR17, UR14, 0x1000, URZ ;  /* 0x000010000e117890 */ /* 0x000fe2000fffe03f */
[----:B------:R-:W-:Y:S01]  /*9b40*/  LOP3.LUT R5, R5, R6, RZ, 0x3c, !PT ;  /* 0x0000000605057212 */ /* 0x000fe200078e3cff */
[----:B------:R-:W-:Y:S01]  /*9b50*/  UMOV UR8, UR14 ;  /* 0x0000000e00087c82 */ /* 0x000fe20008000000 */
[----:B------:R-:W-:Y:S01]  /*9b60*/  UIADD3 UR19, UR14, 0x1800, URZ ;  /* 0x000018000e137890 */ /* 0x000fe2000fffe03f */
[----:B------:R-:W-:Y:S01]  /*9b70*/  MOV R6, 0x40 ;  /* 0x0000004000067802 */ /* 0x000fe20000000f00 */
[----:B------:R1:W-:Y:S02]  /*9b80*/  UTMALDG.4D [UR8], [UR4], desc[UR6] ;  /* 0x00000608040075b4 */ /* 0x0003e40008019000 */
[----:B-1----:R-:W-:Y:S01]  /*9b90*/  UMOV UR8, UR15 ;  /* 0x0000000f00087c82 */ /* 0x002fe20008000000 */
[----:B------:R-:W-:Y:S01]  /*9ba0*/  UMOV UR10, UR16 ;  /* 0x00000010000a7c82 */ /* 0x000fe20008000000 */
[----:B------:R-:W-:Y:S01]  /*9bb0*/  UIADD3 UR15, UR14, 0x2000, URZ ;  /* 0x000020000e0f7890 */ /* 0x000fe2000fffe03f */
[----:B------:R1:W-:Y:S02]  /*9bc0*/  UTMALDG.4D [UR8], [UR4], desc[UR6] ;  /* 0x00000608040075b4 */ /* 0x0003e40008019000 */
[----:B------:R-:W-:Y:S01]  /*9bd0*/  UMOV UR14, 0x30 ;  /* 0x00000030000e7882 */ /* 0x000fe20000000000 */
[----:B-1----:R-:W-:Y:S01]  /*9be0*/  UMOV UR8, UR17 ;  /* 0x0000001100087c82 */ /* 0x002fe20008000000 */
[----:B------:R-:W-:-:S02]  /*9bf0*/  UMOV UR10, UR18 ;  /* 0x00000012000a7c82 */ /* 0x000fc40008000000 */
[----:B------:R1:W-:Y:S02]  /*9c00*/  UTMALDG.4D [UR8], [UR4], desc[UR6] ;  /* 0x00000608040075b4 */ /* 0x0003e40008019000 */
[----:B-1----:R-:W-:Y:S01]  /*9c10*/  UMOV UR8, UR19 ;  /* 0x0000001300087c82 */ /* 0x002fe20008000000 */
[----:B------:R-:W-:Y:S01]  /*9c20*/  UMOV UR10, UR14 ;  /* 0x0000000e000a7c82 */ /* 0x000fe20008000000 */
[----:B------:R-:W-:Y:S01]  /*9c30*/  UMOV UR14, 0x40 ;  /* 0x00000040000e7882 */ /* 0x000fe20000000000 */
[----:B------:R1:W-:Y:S02]  /*9c40*/  UTMALDG.4D [UR8], [UR4], desc[UR6] ;  /* 0x00000608040075b4 */ /* 0x0003e40008019000 */
[----:B-1----:R-:W-:Y:S01]  /*9c50*/  UMOV UR8, UR15 ;  /* 0x0000000f00087c82 */ /* 0x002fe20008000000 */
[----:B------:R-:W-:Y:S02]  /*9c60*/  UMOV UR10, UR14 ;  /* 0x0000000e000a7c82 */ /* 0x000fe40008000000 */
[----:B------:R1:W-:Y:S02]  /*9c70*/  UTMALDG.4D [UR8], [UR4], desc[UR6] ;  /* 0x00000608040075b4 */ /* 0x0003e40008019000 */
[----:B-1----:R-:W-:Y:S01]  /*9c80*/  NOP ;  /* 0x0000000000007918 */ /* 0x002fe20000000000 */
.L_x_74:
[----:B------:R-:W-:Y:S05]  /*9c90*/  BSYNC B1 ;  /* 0x0000000000017941 */ /* 0x000fea0003800000 */
.L_x_73:
[----:B------:R-:W-:Y:S01]  /*9ca0*/  LOP3.LUT P2, RZ, R4, 0xff, RZ, 0xc0, !PT ;  /* 0x000000ff04ff7812 */ /* 0x000fe2000784c0ff */
[----:B------:R-:W-:-:S12]  /*9cb0*/  BSSY B1, `(.L_x_78) ;  /* 0x0000009000017945 */ /* 0x000fd80003800000 */
[----:B------:R-:W-:Y:S05]  /*9cc0*/  @!P2 BRA `(.L_x_79) ;  /* 0x00000000001ca947 */ /* 0x000fea0003800000 */
[----:B------:R-:W1:Y:S01]  /*9cd0*/  S2R R7, SR_CgaCtaId ;  /* 0x0000000000077919 */ /* 0x000e620000008800 */
[----:B------:R-:W-:-:S04]  /*9ce0*/  MOV R4, 0x400 ;  /* 0x0000040000047802 */ /* 0x000fc80000000f00 */
[----:B-1----:R-:W-:Y:S02]  /*9cf0*/  LEA R7, R7, R4, 0x18 ;  /* 0x0000000407077211 */ /* 0x002fe400078ec0ff */
[----:B------:R-:W-:Y:S02]  /*9d00*/  SHF.L.U32 R4, RZ, 0x1f, RZ ;  /* 0x0000001fff047819 */ /* 0x000fe400000006ff */
[----:B------:R1:W-:Y:S02]  /*9d10*/  SYNCS.ARRIVE.TRANS64.A1T0 RZ, [R7+URZ+0x202b0], RZ ;  /* 0x0202b0ff07ff79a7 */ /* 0x0003e4000810003f */
[----:B------:R-:W2:Y:S02]  /*9d20*/  SYNCS.PHASECHK.TRANS64.TRYWAIT P2, [R7+URZ+0x202b0], R4 ;  /* 0x0202b004070075a7 */ /* 0x000ea4000804017f */
[----:B-12---:R-:W-:Y:S05]  /*9d30*/  @!P2 BRA `(.L_x_80) ;  /* 0x0000001800d0a947 */ /* 0x006fea0003800000 */
.L_x_79:
[----:B------:R-:W-:Y:S05]  /*9d40*/  BSYNC B1 ;  /* 0x0000000000017941 */ /* 0x000fea0003800000 */
.L_x_78:
[----:B------:R-:W-:Y:S04]  /*9d50*/  BSSY B1, `(.L_x_81) ;  /* 0x000003d000017945 */ /* 0x000fe80003800000 */
[----:B------:R-:W-:Y:S05]  /*9d60*/  @!P6 BRA `(.L_x_82) ;  /* 0x0000000000ece947 */ /* 0x000fea0003800000 */
[----:B-1----:R-:W1:Y:S01]  /*9d70*/  S2R R7, SR_CgaCtaId ;  /* 0x0000000000077919 */ /* 0x002e620000008800 */
[----:B------:R-:W-:Y:S02]  /*9d80*/  MOV R4, 0x400 ;  /* 0x0000040000047802 */ /* 0x000fe40000000f00 */
[----:B------:R-:W-:Y:S02]  /*9d90*/  SHF.L.U32 R9, R5, 0x1f, RZ ;  /* 0x0000001f05097819 */ /* 0x000fe400000006ff */
[----:B-1----:R-:W-:-:S04]  /*9da0*/  LEA R7, R7, R4, 0x18 ;  /* 0x0000000407077211 */ /* 0x002fc800078ec0ff */
[----:B------:R-:W-:-:S04]  /*9db0*/  LEA R4, R0, R7, 0x3 ;  /* 0x0000000700047211 */ /* 0x000fc800078e18ff */
[----:B------:R-:W1:Y:S02]  /*9dc0*/  SYNCS.PHASECHK.TRANS64.TRYWAIT P2, [R4+URZ+0x20260], R9 ;  /* 0x02026009040075a7 */ /* 0x000e64000804017f */
[----:B-1----:R-:W-:Y:S05]  /*9dd0*/  @!P2 BRA `(.L_x_83) ;  /* 0x0000001800bca947 */ /* 0x002fea0003800000 */
.L_x_125:
[----:B------:R-:W-:Y:S01]  /*9de0*/  UPRMT UR4, UR22, 0x9910, URZ ;  /* 0x0000991016047896 */ /* 0x000fe2000800003f */
[----:B-1----:R-:W-:-:S03]  /*9df0*/  @P1 MOV R9, 0x2800 ;  /* 0x0000280000091802 */ /* 0x002fc60000000f00 */
[----:B------:R-:W-:Y:S01]  /*9e00*/  UISETP.NE.AND UP0, UPT, UR4, 0x2, UPT ;  /* 0x000000020400788c */ /* 0x000fe2000bf05270 */
[----:B------:R1:W-:Y:S05]  /*9e10*/  @P1 SYNCS.ARRIVE.TRANS64 RZ, [R4+URZ+0x20250], R9 ;  /* 0x0202500904ff19a7 */ /* 0x0003ea000800003f */
[----:B------:R-:W-:-:S13]  /*9e20*/  PLOP3.LUT P2, PT, PT, PT, UP0, 0x80, 0x0 ;  /* 0x000000000000781c */ /* 0x000fda0003f4f008 */
[----:B-1----:R-:W-:Y:S05]  /*9e30*/  @P2 BRA `(.L_x_84) ;  /* 0x0000000000042947 */ /* 0x002fea0003800000 */
[----:B------:R-:W-:Y:S01]  /*9e40*/  BPT.TRAP 0x1 ;  /* 0x000000040000795c */ /* 0x000fe20000300000 */
.L_x_84:
[----:B------:R-:W-:Y:S05]  /*9e50*/  @P0 BRA `(.L_x_85) ;  /* 0x0000000000040947 */ /* 0x000fea0003800000 */
[----:B------:R-:W-:Y:S01]  /*9e60*/  BPT.TRAP 0x1 ;  /* 0x000000040000795c */ /* 0x000fe20000300000 */
.L_x_85:
        /* <DEDUP_REMOVED lines=12> */
[----:B------:R-:W-:-:S02]  /*9f30*/  R2UR UR13, R2 ;  /* 0x00000000020d72ca */ /* 0x000fc400000e0000 */
[----:B------:R-:W-:Y:S01]  /*9f40*/  IADD3 R0, R0, 0x1, RZ ;  /* 0x0000000100007810 */ /* 0x000fe20007ffe0ff */
[----:B------:R-:W-:Y:S02]  /*9f50*/  UIMAD UR14, UR14, 0x2800, UR5 ;  /* 0x000028000e0e78a4 */ /* 0x000fe4000f8e0205 */
[----:B------:R-:W-:Y:S01]  /*9f60*/  UIADD3.X UR5, URZ, UR21, URZ, UP0, !UPT ;  /* 0x000000153f057290 */ /* 0x000fe200087fe43f */
[C---:B------:R-:W-:Y:S01]  /*9f70*/  ISETP.NE.AND P2, PT, R0.reuse, 0x2, PT ;  /* 0x000000020000780c */ /* 0x040fe20003f45270 */
[----:B------:R-:W-:Y:S02]  /*9f80*/  UIADD3 UR11, UR11, UR8, URZ ;  /* 0x000000080b0b7290 */ /* 0x000fe4000fffe03f */
[----:B------:R-:W-:Y:S01]  /*9f90*/  UIADD3 UR9, UR9, 0x20250, URZ ;  /* 0x0002025009097890 */ /* 0x000fe2000fffe03f */
[----:B------:R-:W-:Y:S01]  /*9fa0*/  SEL R2, RZ, 0x1, P2 ;  /* 0x00000001ff027807 */ /* 0x000fe20001000000 */
[----:B------:R-:W-:Y:S01]  /*9fb0*/  UIADD3 UR15, UR14, 0x800, URZ ;  /* 0x000008000e0f7890 */ /* 0x000fe2000fffe03f */
[----:B------:R-:W-:Y:S01]  /*9fc0*/  SEL R0, R0, RZ, P2 ;  /* 0x000000ff00007207 */ /* 0x000fe20001000000 */
[----:B------:R-:W-:Y:S01]  /*9fd0*/  UIADD3 UR17, UR14, 0x1000, URZ ;  /* 0x000010000e117890 */ /* 0x000fe2000fffe03f */
[----:B------:R-:W-:Y:S01]  /*9fe0*/  LOP3.LUT R5, R5, R2, RZ, 0x3c, !PT ;  /* 0x0000000205057212 */ /* 0x000fe200078e3cff */
[----:B------:R-:W-:Y:S01]  /*9ff0*/  UMOV UR8, UR14 ;  /* 0x0000000e00087c82 */ /* 0x000fe20008000000 */
[----:B------:R-:W-:-:S02]  /*a000*/  UIADD3 UR19, UR14, 0x1800, URZ ;  /* 0x000018000e137890 */ /* 0x000fc4000fffe03f */
[----:B------:R1:W-:Y:S02]  /*a010*/  UTMALDG.4D [UR8], [UR4], desc[UR6] ;  /* 0x00000608040075b4 */ /* 0x0003e40008019000 */
[----:B-1----:R-:W-:Y:S01]  /*a020*/  UMOV UR8, UR15 ;  /* 0x0000000f00087c82 */ /* 0x002fe20008000000 */
[----:B------:R-:W-:Y:S01]  /*a030*/  UMOV UR10, UR16 ;  /* 0x00000010000a7c82 */ /* 0x000fe20008000000 */
[----:B------:R-:W-:Y:S01]  /*a040*/  UIADD3 UR15, UR14, 0x2000, URZ ;  /* 0x000020000e0f7890 */ /* 0x000fe2000fffe03f */
[----:B------:R1:W-:Y:S02]  /*a050*/  UTMALDG.4D [UR8], [UR4], desc[UR6] ;  /* 0x00000608040075b4 */ /* 0x0003e40008019000 */
[----:B------:R-:W-:Y:S01]  /*a060*/  UMOV UR14, 0x30 ;  /* 0x00000030000e7882 */ /* 0x000fe20000000000 */
[----:B-1----:R-:W-:Y:S01]  /*a070*/  UMOV UR8, UR17 ;  /* 0x0000001100087c82 */ /* 0x002fe20008000000 */
[----:B------:R-:W-:Y:S02]  /*a080*/  UMOV UR10, UR18 ;  /* 0x00000012000a7c82 */ /* 0x000fe40008000000 */
[----:B------:R1:W-:Y:S02]  /*a090*/  UTMALDG.4D [UR8], [UR4], desc[UR6] ;  /* 0x00000608040075b4 */ /* 0x0003e40008019000 */
[----:B-1----:R-:W-:Y:S01]  /*a0a0*/  UMOV UR8, UR19 ;  /* 0x0000001300087c82 */ /* 0x002fe20008000000 */
[----:B------:R-:W-:Y:S01]  /*a0b0*/  UMOV UR10, UR14 ;  /* 0x0000000e000a7c82 */ /* 0x000fe20008000000 */
[----:B------:R-:W-:Y:S01]  /*a0c0*/  UMOV UR14, 0x40 ;  /* 0x00000040000e7882 */ /* 0x000fe20000000000 */
[----:B------:R1:W-:Y:S02]  /*a0d0*/  UTMALDG.4D [UR8], [UR4], desc[UR6] ;  /* 0x00000608040075b4 */ /* 0x0003e40008019000 */
[----:B-1----:R-:W-:Y:S01]  /*a0e0*/  UMOV UR8, UR15 ;  /* 0x0000000f00087c82 */ /* 0x002fe20008000000 */
[----:B------:R-:W-:-:S02]  /*a0f0*/  UMOV UR10, UR14 ;  /* 0x0000000e000a7c82 */ /* 0x000fc40008000000 */
[----:B------:R2:W-:Y:S02]  /*a100*/  UTMALDG.4D [UR8], [UR4], desc[UR6] ;  /* 0x00000608040075b4 */ /* 0x0005e40008019000 */
[----:B--2---:R-:W-:Y:S01]  /*a110*/  NOP ;  /* 0x0000000000007918 */ /* 0x004fe20000000000 */
.L_x_82:
[----:B------:R-:W-:Y:S05]  /*a120*/  BSYNC B1 ;  /* 0x0000000000017941 */ /* 0x000fea0003800000 */
.L_x_81:
[----:B------:R-:W-:Y:S02]  /*a130*/  IADD3 R17, R17, UR23, RZ ;  /* 0x0000001711117c10 */ /* 0x000fe4000fffe0ff */
[----:B-1----:R-:W-:Y:S02]  /*a140*/  PRMT R4, RZ, 0x7610, R4 ;  /* 0x00007610ff047816 */ /* 0x002fe40000000004 */
[----:B------:R-:W-:-:S13]  /*a150*/  ISETP.GE.AND P2, PT, R17, UR24, PT ;  /* 0x0000001811007c0c */ /* 0x000fda000bf46270 */
[----:B------:R-:W-:Y:S05]  /*a160*/  @!P2 BRA `(.L_x_86) ;  /* 0xfffffff40060a947 */ /* 0x000fea000383ffff */
[----:B------:R-:W-:Y:S05]  /*a170*/  BSYNC B0 ;  /* 0x0000000000007941 */ /* 0x000fea0003800000 */
.L_x_71:
[----:B------:R-:W-:Y:S05]  /*a180*/  EXIT ;  /* 0x000000000000794d */ /* 0x000fea0003800000 */
.L_x_70:
[----:B-1----:R-:W-:Y:S02]  /*a190*/  ULDC UR4, c[0x0][0xa00] ;  /* 0x0002800000047ab9 */ /* 0x002fe40000000800 */
[----:B------:R-:W-:-:S13]  /*a1a0*/  ISETP.GE.AND P0, PT, R17, UR4, PT ;  /* 0x0000000411007c0c */ /* 0x000fda000bf06270 */
[----:B------:R-:W-:Y:S05]  /*a1b0*/  @P0 EXIT ;  /* 0x000000000000094d */ /* 0x000fea0003800000 */
[----:B------:R-:W-:Y:S01]  /*a1c0*/  LOP3.LUT P0, RZ, R2, 0x1f, RZ, 0xc0, !PT ;  /* 0x0000001f02ff7812 */ /* 0x000fe2000780c0ff */
[----:B------:R-:W-:Y:S01]  /*a1d0*/  BSSY B0, `(.L_x_87) ;  /* 0x0000132000007945 */ /* 0x000fe20003800000 */
[----:B------:R-:W-:Y:S01]  /*a1e0*/  IMAD.MOV.U32 R4, RZ, RZ, 0x1 ;  /* 0x00000001ff047424 */ /* 0x000fe200078e00ff */
[----:B------:R-:W-:Y:S01]  /*a1f0*/  MOV R5, RZ ;  /* 0x000000ff00057202 */ /* 0x000fe20000000f00 */
[----:B------:R-:W-:Y:S01]  /*a200*/  ULOP3.LUT UR22, UR49, 0x2, URZ, 0xfc, !UPT ;  /* 0x0000000231167892 */ /* 0x000fe2000f8efc3f */
[----:B------:R-:W-:Y:S01]  /*a210*/  PLOP3.LUT P0, PT, P0, P2, PT, 0x2a, 0x0 ;  /* 0x000000000000781c */ /* 0x000fe20000704572 */
[----:B------:R-:W-:Y:S01]  /*a220*/  ULDC.64 UR16, c[0x0][0x198] ;  /* 0x0000660000107ab9 */ /* 0x000fe20000000a00 */
[----:B------:R-:W-:Y:S01]  /*a230*/  MOV R0, 0x1 ;  /* 0x0000000100007802 */ /* 0x000fe20000000f00 */
[----:B------:R-:W-:-:S10]  /*a240*/  ULDC UR23, c[0x0][0xc] ;  /* 0x0000030000177ab9 */ /* 0x000fd40000000800 */
.L_x_114:
[----:B------:R-:W1:Y:S01]  /*a250*/  LDC R2, c[0x0][0xa04] ;  /* 0x00028100ff027b82 */ /* 0x000e620000000800 */
[----:B------:R-:W-:-:S07]  /*a260*/  UMOV UR4, 0xffffffff ;  /* 0xffffffff00047882 */ /* 0x000fce0000000000 */
        /* <DEDUP_REMOVED lines=9> */
[----:B-1----:R-:W-:Y:S01]  /*a300*/  @P3 IMAD.HI.U32 R10, R17, R6, RZ ;  /* 0x00000006110a3227 */ /* 0x002fe200078e00ff */
[----:B------:R-:W-:-:S04]  /*a310*/  MOV R6, R17 ;  /* 0x0000001100067202 */ /* 0x000fc80000000f00 */
[----:B------:R-:W-:-:S04]  /*a320*/  @P3 SHF.R.U32.HI R6, RZ, R7, R10 ;  /* 0x00000007ff063219 */ /* 0x000fc8000001160a */
[----:B------:R-:W-:Y:S01]  /*a330*/  MOV R7, R6 ;  /* 0x0000000600077202 */ /* 0x000fe20000000f00 */
[----:B--2---:R-:W-:-:S05]  /*a340*/  @P4 IMAD.HI.U32 R9, R6, R9, RZ ;  /* 0x0000000906094227 */ /* 0x004fca00078e00ff */
[----:B---3--:R-:W-:-:S04]  /*a350*/  @P4 SHF.R.U32.HI R7, RZ, R12, R9 ;  /* 0x0000000cff074219 */ /* 0x008fc80000011609 */
[----:B------:R-:W-:Y:S01]  /*a360*/  MOV R9, R7 ;  /* 0x0000000700097202 */ /* 0x000fe20000000f00 */
[----:B----4-:R-:W-:-:S05]  /*a370*/  @P5 IMAD.HI.U32 R2, R7, R2, RZ ;  /* 0x0000000207025227 */ /* 0x010fca00078e00ff */
[----:B------:R-:W-:Y:S02]  /*a380*/  @P5 SHF.R.U32.HI R9, RZ, R3, R2 ;  /* 0x00000003ff095219 */ /* 0x000fe40000011602 */
[----:B------:R-:W-:-:S05]  /*a390*/  IADD3 R3, -R7, RZ, RZ ;  /* 0x000000ff07037210 */ /* 0x000fca0007ffe1ff */
[----:B------:R-:W-:Y:S01]  /*a3a0*/  IMAD R2, R11, R3, R6 ;  /* 0x000000030b027224 */ /* 0x000fe200078e0206 */
[----:B------:R-:W-:-:S05]  /*a3b0*/  IADD3 R3, -R9, RZ, RZ ;  /* 0x000000ff09037210 */ /* 0x000fca0007ffe1ff */
[----:B------:R-:W-:Y:S01]  /*a3c0*/  IMAD R3, R8, R3, R7 ;  /* 0x0000000308037224 */ /* 0x000fe200078e0207 */
[----:B------:R-:W-:Y:S06]  /*a3d0*/  BRA.DIV UR4, `(.L_x_88) ;  /* 0x0000001604507947 */ /* 0x000fec000b800000 */
[----:B------:R-:W-:-:S13]  /*a3e0*/  ELECT P6, URZ, PT ;  /* 0x00000000003f782f */ /* 0x000fda00038c0000 */
.L_x_128:
[----:B------:R-:W1:Y:S01]  /*a3f0*/  LDC R6, c[0x0][0x28c] ;  /* 0x0000a300ff067b82 */ /* 0x000e620000000800 */
[----:B------:R-:W-:Y:S01]  /*a400*/  BSSY B1, `(.L_x_89) ;  /* 0x000003b000017945 */ /* 0x000fe20003800000 */
[----:B-1----:R-:W-:-:S13]  /*a410*/  ISETP.GT.AND P3, PT, R6, RZ, P6 ;  /* 0x000000ff0600720c */ /* 0x002fda0003764270 */
[----:B------:R-:W-:Y:S05]  /*a420*/  @!P3 BRA `(.L_x_90) ;  /* 0x0000000000e0b947 */ /* 0x000fea0003800000 */
[----:B------:R-:W1:Y:S01]  /*a430*/  S2R R8, SR_CgaCtaId ;  /* 0x0000000000087919 */ /* 0x000e620000008800 */
[----:B------:R-:W-:-:S04]  /*a440*/  MOV R7, 0x400 ;  /* 0x0000040000077802 */ /* 0x000fc80000000f00 */
[----:B-1----:R-:W-:Y:S02]  /*a450*/  LEA R10, R8, R7, 0x18 ;  /* 0x00000007080a7211 */ /* 0x002fe400078ec0ff */
[----:B------:R-:W-:-:S03]  /*a460*/  SHF.L.U32 R7, R0, 0x1f, RZ ;  /* 0x0000001f00077819 */ /* 0x000fc600000006ff */
[----:B------:R-:W-:-:S04]  /*a470*/  IMAD R8, R5, 0x8, R10 ;  /* 0x0000000805087824 */ /* 0x000fc800078e020a */
[----:B------:R-:W1:Y:S02]  /*a480*/  SYNCS.PHASECHK.TRANS64.TRYWAIT P4, [R8+URZ+0x20228], R7 ;  /* 0x02022807080075a7 */ /* 0x000e64000808017f */
[----:B-1----:R-:W-:Y:S05]  /*a490*/  @!P4 BRA `(.L_x_91) ;  /* 0x000000140040c947 */ /* 0x002fea0003800000 */
.L_x_129:
[----:B------:R-:W-:Y:S01]  /*a4a0*/  UPRMT UR4, UR22, 0x9910, URZ ;  /* 0x0000991016047896 */ /* 0x000fe2000800003f */
[----:B-1----:R-:W-:-:S03]  /*a4b0*/  @P2 MOV R7, 0x5000 ;  /* 0x0000500000072802 */ /* 0x002fc60000000f00 */
[----:B------:R-:W-:Y:S01]  /*a4c0*/  UISETP.NE.AND UP0, UPT, UR4, 0x2, UPT ;  /* 0x000000020400788c */ /* 0x000fe2000bf05270 */
[----:B------:R1:W-:Y:S05]  /*a4d0*/  @P2 SYNCS.ARRIVE.TRANS64 RZ, [R8+URZ+0x20200], R7 ;  /* 0x0202000708ff29a7 */ /* 0x0003ea000800003f */
[----:B------:R-:W-:-:S13]  /*a4e0*/  PLOP3.LUT P4, PT, PT, PT, UP0, 0x80, 0x0 ;  /* 0x000000000000781c */ /* 0x000fda0003f8f008 */
[----:B-1----:R-:W-:Y:S05]  /*a4f0*/  @P4 BRA `(.L_x_92) ;  /* 0x0000000000044947 */ /* 0x002fea0003800000 */
[----:B------:R-:W-:Y:S01]  /*a500*/  BPT.TRAP 0x1 ;  /* 0x000000040000795c */ /* 0x000fe20000300000 */
.L_x_92:
[----:B------:R-:W-:Y:S05]  /*a510*/  @P0 BRA `(.L_x_93) ;  /* 0x0000000000040947 */ /* 0x000fea0003800000 */
[----:B------:R-:W-:Y:S01]  /*a520*/  BPT.TRAP 0x1 ;  /* 0x000000040000795c */ /* 0x000fe20000300000 */
.L_x_93:
[----:B------:R-:W-:Y:S01]  /*a530*/  IMAD R10, R5, 0x5000, R10 ;  /* 0x00005000050a7824 */ /* 0x000fe200078e020a */
[----:B------:R-:W-:Y:S01]  /*a540*/  R2UR UR9, R8 ;  /* 0x00000000080972ca */ /* 0x000fe200000e0000 */
[----:B------:R-:W-:Y:S01]  /*a550*/  UIADD3 UR4, UP0, UR16, 0x1f0, URZ ;  /* 0x000001f010047890 */ /* 0x000fe2000ff1e03f */
[----:B------:R-:W-:Y:S01]  /*a560*/  R2UR UR12, R2 ;  /* 0x00000000020c72ca */ /* 0x000fe200000e0000 */
[----:B------:R-:W-:Y:S01]  /*a570*/  UMOV UR10, URZ ;  /* 0x0000003f000a7c82 */ /* 0x000fe20008000000 */
[----:B------:R-:W-:Y:S01]  /*a580*/  R2UR UR14, R10 ;  /* 0x000000000a0e72ca */ /* 0x000fe200000e0000 */
[----:B------:R-:W-:Y:S01]  /*a590*/  UIADD3.X UR5, URZ, UR17, URZ, UP0, !UPT ;  /* 0x000000113f057290 */ /* 0x000fe200087fe43f */
[----:B------:R-:W-:Y:S01]  /*a5a0*/  R2UR UR13, R3 ;  /* 0x00000000030d72ca */ /* 0x000fe200000e0000 */
[----:B------:R-:W-:Y:S01]  /*a5b0*/  UMOV UR6, 0x0 ;  /* 0x0000000000067882 */ /* 0x000fe20000000000 */
[----:B------:R-:W-:Y:S01]  /*a5c0*/  UMOV UR7, 0x10000000 ;  /* 0x1000000000077882 */ /* 0x000fe20000000000 */
[----:B------:R-:W-:Y:S01]  /*a5d0*/  UMOV UR11, URZ ;  /* 0x0000003f000b7c82 */ /* 0x000fe20008000000 */
[----:B------:R-:W-:Y:S01]  /*a5e0*/  UMOV UR20, 0x10 ;  /* 0x0000001000147882 */ /* 0x000fe20000000000 */
[----:B------:R-:W-:Y:S01]  /*a5f0*/  UMOV UR21, 0x20 ;  /* 0x0000002000157882 */ /* 0x000fe20000000000 */
[----:B------:R-:W-:Y:S01]  /*a600*/  IADD3 R5, R5, 0x1, RZ ;  /* 0x0000000105057810 */ /* 0x000fe20007ffe0ff */
[----:B------:R-:W-:-:S03]  /*a610*/  UIADD3 UR9, UR9, 0x20200, URZ ;  /* 0x0002020009097890 */ /* 0x000fc6000fffe03f */
[C---:B------:R-:W-:Y:S01]  /*a620*/  ISETP.NE.AND P4, PT, R5.reuse, 0x5, PT ;  /* 0x000000050500780c */ /* 0x040fe20003f85270 */
[----:B------:R-:W-:Y:S02]  /*a630*/  UIADD3 UR8, UR14, 0x5000, URZ ;  /* 0x000050000e087890 */ /* 0x000fe4000fffe03f */
[----:B------:R-:W-:Y:S01]  /*a640*/  UIADD3 UR15, UR14, 0x6000, URZ ;  /* 0x000060000e0f7890 */ /* 0x000fe2000fffe03f */
[----:B------:R-:W-:Y:S01]  /*a650*/  SEL R7, RZ, 0x1, P4 ;  /* 0x00000001ff077807 */ /* 0x000fe20002000000 */
[----:B------:R-:W-:Y:S01]  /*a660*/  UIADD3 UR18, UR14, 0x7000, URZ ;  /* 0x000070000e127890 */ /* 0x000fe2000fffe03f */
[----:B------:R-:W-:Y:S01]  /*a670*/  SEL R5, R5, RZ, P4 ;  /* 0x000000ff05057207 */ /* 0x000fe20002000000 */
[----:B------:R-:W-:Y:S01]  /*a680*/  UIADD3 UR19, UR14, 0x8000, URZ ;  /* 0x000080000e137890 */ /* 0x000fe2000fffe03f */
[----:B------:R-:W-:Y:S01]  /*a690*/  LOP3.LUT R0, R0, R7, RZ, 0x3c, !PT ;  /* 0x0000000700007212 */ /* 0x000fe200078e3cff */
[----:B------:R-:W-:Y:S01]  /*a6a0*/  UIADD3 UR14, UR14, 0x9000, URZ ;  /* 0x000090000e0e7890 */ /* 0x000fe2000fffe03f */
        /* <DEDUP_REMOVED lines=16> */
.L_x_90:
[----:B------:R-:W-:Y:S05]  /*a7b0*/  BSYNC B1 ;  /* 0x0000000000017941 */ /* 0x000fea0003800000 */
.L_x_89:
        /* <DEDUP_REMOVED lines=10> */
.L_x_95:
[----:B------:R-:W-:Y:S05]  /*a860*/  BSYNC B1 ;  /* 0x0000000000017941 */ /* 0x000fea0003800000 */
.L_x_94:
[----:B------:R-:W-:Y:S01]  /*a870*/  BSSY B1, `(.L_x_97) ;  /* 0x000003c000017945 */ /* 0x000fe20003800000 */
[----:B------:R-:W-:-:S03]  /*a880*/  MOV R9, RZ ;  /* 0x000000ff00097202 */ /* 0x000fc60000000f00 */
        /* <DEDUP_REMOVED lines=8> */
.L_x_130:
[----:B------:R-:W-:Y:S01]  /*a910*/  UPRMT UR4, UR22, 0x9910, URZ ;  /* 0x0000991016047896 */ /* 0x000fe2000800003f */
[----:B-1----:R-:W-:-:S03]  /*a920*/  @P2 MOV R8, 0x5000 ;  /* 0x0000500000082802 */ /* 0x002fc60000000f00 */
[----:B------:R-:W-:Y:S01]  /*a930*/  UISETP.NE.AND UP0, UPT, UR4, 0x2, UPT ;  /* 0x000000020400788c */ /* 0x000fe2000bf05270 */
[----:B------:R1:W-:Y:S05]  /*a940*/  @P2 SYNCS.ARRIVE.TRANS64 RZ, [R7+URZ+0x20200], R8 ;  /* 0x0202000807ff29a7 */ /* 0x0003ea000800003f */
[----:B------:R-:W-:-:S13]  /*a950*/  PLOP3.LUT P3, PT, PT, PT, UP0, 0x80, 0x0 ;  /* 0x000000000000781c */ /* 0x000fda0003f6f008 */
[----:B-1----:R-:W-:Y:S05]  /*a960*/  @P3 BRA `(.L_x_100) ;  /* 0x0000000000043947 */ /* 0x002fea0003800000 */
[----:B------:R-:W-:Y:S01]  /*a970*/  BPT.TRAP 0x1 ;  /* 0x000000040000795c */ /* 0x000fe20000300000 */
.L_x_100:
[----:B------:R-:W-:Y:S05]  /*a980*/  @P0 BRA `(.L_x_101) ;  /* 0x0000000000040947 */ /* 0x000fea0003800000 */
[----:B------:R-:W-:Y:S01]  /*a990*/  BPT.TRAP 0x1 ;  /* 0x000000040000795c */ /* 0x000fe20000300000 */
.L_x_101:
        /* <DEDUP_REMOVED lines=14> */
[----:B------:R-:W-:Y:S01]  /*aa80*/  UIADD3 UR9, UR9, 0x20200, URZ ;  /* 0x0002020009097890 */ /* 0x000fe2000fffe03f */
[----:B------:R-:W-:-:S02]  /*aa90*/  MOV R9, 0x1 ;  /* 0x0000000100097802 */ /* 0x000fc40000000f00 */
[C---:B------:R-:W-:Y:S01]  /*aaa0*/  ISETP.NE.AND P3, PT, R5.reuse, 0x5, PT ;  /* 0x000000050500780c */ /* 0x040fe20003f65270 */
[----:B------:R-:W-:Y:S02]  /*aab0*/  UIADD3 UR8, UR14, 0x5000, URZ ;  /* 0x000050000e087890 */ /* 0x000fe4000fffe03f */
[----:B------:R-:W-:Y:S01]  /*aac0*/  UIADD3 UR15, UR14, 0x6000, URZ ;  /* 0x000060000e0f7890 */ /* 0x000fe2000fffe03f */
[----:B------:R-:W-:Y:S01]  /*aad0*/  SEL R7, RZ, 0x1, P3 ;  /* 0x00000001ff077807 */ /* 0x000fe20001800000 */
[----:B------:R-:W-:Y:S01]  /*aae0*/  UIADD3 UR19, UR14, 0x7000, URZ ;  /* 0x000070000e137890 */ /* 0x000fe2000fffe03f */
[----:B------:R-:W-:Y:S01]  /*aaf0*/  SEL R5, R5, RZ, P3 ;  /* 0x000000ff05057207 */ /* 0x000fe20001800000 */
[----:B------:R-:W-:Y:S01]  /*ab00*/  UIADD3 UR21, UR14, 0x8000, URZ ;  /* 0x000080000e157890 */ /* 0x000fe2000fffe03f */
[----:B------:R-:W-:Y:S02]  /*ab10*/  LOP3.LUT R0, R0, R7, RZ, 0x3c, !PT ;  /* 0x0000000700007212 */ /* 0x000fe400078e3cff */
        /* <DEDUP_REMOVED lines=16> */
[----:B--2---:R-:W-:Y:S01]  /*ac20*/  NOP ;  /* 0x0000000000007918 */ /* 0x004fe20000000000 */
.L_x_98:
[----:B------:R-:W-:Y:S05]  /*ac30*/  BSYNC B1 ;  /* 0x0000000000017941 */ /* 0x000fea0003800000 */
.L_x_97:
[----:B------:R-:W-:-:S13]  /*ac40*/  ISETP.GE.AND P3, PT, R6, 0x81, PT ;  /* 0x000000810600780c */ /* 0x000fda0003f66270 */
[----:B------:R-:W-:Y:S05]  /*ac50*/  @!P3 BRA `(.L_x_102) ;  /* 0x000000080010b947 */ /* 0x000fea0003800000 */
[----:B------:R-:W-:Y:S01]  /*ac60*/  VIADD R6, R6, 0x7f ;  /* 0x0000007f06067836 */ /* 0x000fe20000000000 */
[----:B------:R-:W-:Y:S04]  /*ac70*/  BSSY B1, `(.L_x_102) ;  /* 0x0000082000017945 */ /* 0x000fe80003800000 */
[----:B-1----:R-:W-:-:S04]  /*ac80*/  SHF.R.S32.HI R7, RZ, 0x1f, R6 ;  /* 0x0000001fff077819 */ /* 0x002fc80000011406 */
[----:B------:R-:W-:-:S04]  /*ac90*/  LEA.HI R7, R7, R6, RZ, 0x7 ;  /* 0x0000000607077211 */ /* 0x000fc800078f38ff */
[----:B------:R-:W-:-:S04]  /*aca0*/  SHF.R.S32.HI R7, RZ, 0x7, R7 ;  /* 0x00000007ff077819 */ /* 0x000fc80000011407 */
[----:B------:R-:W-:-:S07]  /*acb0*/  SHF.L.U32 R4, R7, 0x1, RZ ;  /* 0x0000000107047819 */ /* 0x000fce00000006ff */
.L_x_113:
[----:B------:R-:W-:Y:S04]  /*acc0*/  BSSY B2, `(.L_x_103) ;  /* 0x000003b000027945 */ /* 0x000fe80003800000 */
[----:B------:R-:W-:Y:S05]  /*acd0*/  @!P6 BRA `(.L_x_104) ;  /* 0x0000000000e4e947 */ /* 0x000fea0003800000 */
[----:B------:R-:W1:Y:S01]  /*ace0*/  S2R R7, SR_CgaCtaId ;  /* 0x0000000000077919 */ /* 0x000e620000008800 */
[----:B------:R-:W-:Y:S02]  /*acf0*/  MOV R6, 0x400 ;  /* 0x0000040000067802 */ /* 0x000fe40000000f00 */
[----:B------:R-:W-:Y:S02]  /*ad00*/  SHF.L.U32 R8, R0, 0x1f, RZ ;  /* 0x0000001f00087819 */ /* 0x000fe400000006ff */
[----:B-1----:R-:W-:-:S04]  /*ad10*/  LEA R6, R7, R6, 0x18 ;  /* 0x0000000607067211 */ /* 0x002fc800078ec0ff */
[----:B------:R-:W-:-:S04]  /*ad20*/  LEA R7, R5, R6, 0x3 ;  /* 0x0000000605077211 */ /* 0x000fc800078e18ff */
[----:B------:R-:W1:Y:S02]  /*ad30*/  SYNCS.PHASECHK.TRANS64.TRYWAIT P3, [R7+URZ+0x20228], R8 ;  /* 0x02022808070075a7 */ /* 0x000e64000806017f */
[----:B-1----:R-:W-:Y:S05]  /*ad40*/  @!P3 BRA `(.L_x_105) ;  /* 0x0000000c0050b947 */ /* 0x002fea0003800000 */
.L_x_131:
[----:B------:R-:W-:Y:S01]  /*ad50*/  UPRMT UR4, UR22, 0x9910, URZ ;  /* 0x0000991016047896 */ /* 0x000fe2000800003f */
[----:B-1----:R-:W-:-:S03]  /*ad60*/  @P2 MOV R8, 0x5000 ;  /* 0x0000500000082802 */ /* 0x002fc60000000f00 */
[----:B------:R-:W-:Y:S01]  /*ad70*/  UISETP.NE.AND UP0, UPT, UR4, 0x2, UPT ;  /* 0x000000020400788c */ /* 0x000fe2000bf05270 */
[----:B------:R1:W-:Y:S05]  /*ad80*/  @P2 SYNCS.ARRIVE.TRANS64 RZ, [R7+URZ+0x20200], R8 ;  /* 0x0202000807ff29a7 */ /* 0x0003ea000800003f */
[----:B------:R-:W-:-:S13]  /*ad90*/  PLOP3.LUT P3, PT, PT, PT, UP0, 0x80, 0x0 ;  /* 0x000000000000781c */ /* 0x000fda0003f6f008 */
[----:B-1----:R-:W-:Y:S05]  /*ada0*/  @P3 BRA `(.L_x_106) ;  /* 0x0000000000043947 */ /* 0x002fea0003800000 */
[----:B------:R-:W-:Y:S01]  /*adb0*/  BPT.TRAP 0x1 ;  /* 0x000000040000795c */ /* 0x000fe20000300000 */
.L_x_106:
[----:B------:R-:W-:Y:S05]  /*adc0*/  @P0 BRA `(.L_x_107) ;  /* 0x0000000000040947 */ /* 0x000fea0003800000 */
[----:B------:R-:W-:Y:S01]  /*add0*/  BPT.TRAP 0x1 ;  /* 0x000000040000795c */ /* 0x000fe20000300000 */
.L_x_107:
        /* <DEDUP_REMOVED lines=9> */
[----:B------:R-:W-:Y:S01]  /*ae70*/  R2UR UR13, R3 ;  /* 0x00000000030d72ca */ /* 0x000fe200000e0000 */
[----:B------:R-:W-:Y:S01]  /*ae80*/  UMOV UR7, 0x10000000 ;  /* 0x1000000000077882 */ /* 0x000fe20000000000 */
[----:B------:R-:W-:Y:S01]  /*ae90*/  UMOV UR18, 0x10 ;  /* 0x0000001000127882 */ /* 0x000fe20000000000 */
[----:B------:R-:W-:Y:S01]  /*aea0*/  UMOV UR20, 0x20 ;  /* 0x0000002000147882 */ /* 0x000fe20000000000 */
[----:B------:R-:W-:Y:S01]  /*aeb0*/  IADD3 R5, R5, 0x1, RZ ;  /* 0x0000000105057810 */ /* 0x000fe20007ffe0ff */
[----:B------:R-:W-:-:S02]  /*aec0*/  UIADD3 UR9, UR9, 0x20200, URZ ;  /* 0x0002020009097890 */ /* 0x000fc4000fffe03f */
[----:B------:R-:W-:Y:S01]  /*aed0*/  USHF.L.U32 UR11, UR11, 0x7, URZ ;  /* 0x000000070b0b7899 */ /* 0x000fe2000800063f */
        /* <DEDUP_REMOVED lines=25> */
.L_x_104:
[----:B------:R-:W-:Y:S05]  /*b070*/  BSYNC B2 ;  /* 0x0000000000027941 */ /* 0x000fea0003800000 */
.L_x_103:
[----:B------:R-:W-:Y:S01]  /*b080*/  ISETP.LT.OR P3, PT, R4, 0x4, !P6 ;  /* 0x000000040400780c */ /* 0x000fe20007761670 */
[----:B------:R-:W-:-:S12]  /*b090*/  BSSY B2, `(.L_x_108) ;  /* 0x000003c000027945 */ /* 0x000fd80003800000 */
[----:B------:R-:W-:Y:S05]  /*b0a0*/  @P3 BRA `(.L_x_109) ;  /* 0x0000000000e83947 */ /* 0x000fea0003800000 */
[----:B------:R-:W1:Y:S01]  /*b0b0*/  S2R R7, SR_CgaCtaId ;  /* 0x0000000000077919 */ /* 0x000e620000008800 */
[----:B------:R-:W-:Y:S02]  /*b0c0*/  MOV R6, 0x400 ;  /* 0x0000040000067802 */ /* 0x000fe40000000f00 */
[----:B------:R-:W-:Y:S02]  /*b0d0*/  SHF.L.U32 R8, R0, 0x1f, RZ ;  /* 0x0000001f00087819 */ /* 0x000fe400000006ff */
[----:B-1----:R-:W-:-:S04]  /*b0e0*/  LEA R6, R7, R6, 0x18 ;  /* 0x0000000607067211 */ /* 0x002fc800078ec0ff */
[----:B------:R-:W-:-:S04]  /*b0f0*/  LEA R7, R5, R6, 0x3 ;  /* 0x0000000605077211 */ /* 0x000fc800078e18ff */
[----:B------:R-:W1:Y:S02]  /*b100*/  SYNCS.PHASECHK.TRANS64.TRYWAIT P3, [R7+URZ+0x20228], R8 ;  /* 0x02022808070075a7 */ /* 0x000e64000806017f */
[----:B-1----:R-:W-:Y:S05]  /*b110*/  @!P3 BRA `(.L_x_110) ;  /* 0x000000080070b947 */ /* 0x002fea0003800000 */
.L_x_132:
[----:B------:R-:W-:Y:S01]  /*b120*/  UPRMT UR4, UR22, 0x9910, URZ ;  /* 0x0000991016047896 */ /* 0x000fe2000800003f */
[----:B-1----:R-:W-:-:S03]  /*b130*/  @P1 MOV R8, 0x5000 ;  /* 0x0000500000081802 */ /* 0x002fc60000000f00 */
[----:B------:R-:W-:Y:S01]  /*b140*/  UISETP.NE.AND UP0, UPT, UR4, 0x2, UPT ;  /* 0x000000020400788c */ /* 0x000fe2000bf05270 */
[----:B------:R1:W-:Y:S05]  /*b150*/  @P1 SYNCS.ARRIVE.TRANS64 RZ, [R7+URZ+0x20200], R8 ;  /* 0x0202000807ff19a7 */ /* 0x0003ea000800003f */
[----:B------:R-:W-:-:S13]  /*b160*/  PLOP3.LUT P3, PT, PT, PT, UP0, 0x80, 0x0 ;  /* 0x000000000000781c */ /* 0x000fda0003f6f008 */
[----:B-1----:R-:W-:Y:S05]  /*b170*/  @P3 BRA `(.L_x_111) ;  /* 0x0000000000043947 */ /* 0x002fea0003800000 */
[----:B------:R-:W-:Y:S01]  /*b180*/  BPT.TRAP 0x1 ;  /* 0x000000040000795c */ /* 0x000fe20000300000 */
.L_x_111:
[----:B------:R-:W-:Y:S05]  /*b190*/  @P0 BRA `(.L_x_112) ;  /* 0x0000000000040947 */ /* 0x000fea0003800000 */
[----:B------:R-:W-:Y:S01]  /*b1a0*/  BPT.TRAP 0x1 ;  /* 0x000000040000795c */ /* 0x000fe20000300000 */
.L_x_112:
        /* <DEDUP_REMOVED lines=14> */
[----:B------:R-:W-:Y:S01]  /*b290*/  UIADD3 UR9, UR9, 0x20200, URZ ;  /* 0x0002020009097890 */ /* 0x000fe2000fffe03f */
[----:B------:R-:W-:Y:S01]  /*b2a0*/  VIADD R9, R9, 0x1 ;  /* 0x0000000109097836 */ /* 0x000fe20000000000 */
[----:B------:R-:W-:Y:S01]  /*b2b0*/  USHF.L.U32 UR11, UR11, 0x7, URZ ;  /* 0x000000070b0b7899 */ /* 0x000fe2000800063f */
[----:B------:R-:W-:Y:S01]  /*b2c0*/  ISETP.NE.AND P3, PT, R5, 0x5, PT ;  /* 0x000000050500780c */ /* 0x000fe20003f65270 */
[----:B------:R-:W-:-:S02]  /*b2d0*/  UIADD3 UR8, UR14, 0x5000, URZ ;  /* 0x000050000e087890 */ /* 0x000fc4000fffe03f */
        /* <DEDUP_REMOVED lines=23> */
.L_x_109:
[----:B------:R-:W-:Y:S05]  /*b450*/  BSYNC B2 ;  /* 0x0000000000027941 */ /* 0x000fea0003800000 */
.L_x_108:
[C---:B------:R-:W-:Y:S02]  /*b460*/  ISETP.GT.AND P3, PT, R4.reuse, 0x4, PT ;  /* 0x000000040400780c */ /* 0x040fe40003f64270 */
[----:B------:R-:W-:-:S11]  /*b470*/  IADD3 R4, R4, -0x2, RZ ;  /* 0xfffffffe04047810 */ /* 0x000fd60007ffe0ff */
[----:B------:R-:W-:Y:S05]  /*b480*/  @P3 BRA `(.L_x_113) ;  /* 0xfffffff8000c3947 */ /* 0x000fea000383ffff */
[----:B------:R-:W-:Y:S05]  /*b490*/  BSYNC B1 ;  /* 0x0000000000017941 */ /* 0x000fea0003800000 */
.L_x_102:
[----:B------:R-:W-:Y:S01]  /*b4a0*/  IADD3 R17, R17, UR23, RZ ;  /* 0x0000001711117c10 */ /* 0x000fe2000fffe0ff */
[----:B------:R-:W-:Y:S01]  /*b4b0*/  ULDC UR4, c[0x0][0xa00] ;  /* 0x0002800000047ab9 */ /* 0x000fe20000000800 */
[----:B-1----:R-:W-:Y:S02]  /*b4c0*/  PRMT R4, RZ, 0x7610, R4 ;  /* 0x00007610ff047816 */ /* 0x002fe40000000004 */
[----:B------:R-:W-:-:S13]  /*b4d0*/  ISETP.GE.AND P3, PT, R17, UR4, PT ;  /* 0x0000000411007c0c */ /* 0x000fda000bf66270 */
[----:B------:R-:W-:Y:S05]  /*b4e0*/  @!P3 BRA `(.L_x_114) ;  /* 0xffffffec0058b947 */ /* 0x000fea000383ffff */
[----:B------:R-:W-:Y:S05]  /*b4f0*/  BSYNC B0 ;  /* 0x0000000000007941 */ /* 0x000fea0003800000 */
.L_x_87:
[----:B------:R-:W-:Y:S05]  /*b500*/  EXIT ;  /* 0x000000000000794d */ /* 0x000fea0003800000 */
.L_x_17:
[----:B-1----:R-:W-:-:S04]  /*b510*/  MOV R3, UR4 ;  /* 0x0000000400037c02 */ /* 0x002fc80008000f00 */
[----:B------:R1:W2:Y:S03]  /*b520*/  SYNCS.PHASECHK.TRANS64.TRYWAIT P1, [R3+URZ+0x20250], R0 ;  /* 0x02025000030075a7 */ /* 0x0002a6000802017f */
[----:B--2---:R-:W-:Y:S05]  /*b530*/  @!P1 NANOSLEEP.SYNCS 0x989680 ;  /* 0x009896800000995d */ /* 0x004fea0003900000 */
[----:B------:R-:W2:Y:S02]  /*b540*/  @!P1 SYNCS.PHASECHK.TRANS64 P1, [R3+URZ+0x20250], R0 ;  /* 0x02025000030095a7 */ /* 0x000ea4000802007f */
[----:B--2---:R-:W-:Y:S05]  /*b550*/  @!P1 BRA `(.L_x_17) ;  /* 0xfffffffc00ec9947 */ /* 0x004fea000383ffff */
[----:B------:R-:W-:Y:S05]  /*b560*/  BRA `(.L_x_115) ;  /* 0xffffff5c00587947 */ /* 0x000fea000383ffff */
.L_x_19:
[----:B-1----:R-:W-:-:S04]  /*b570*/  MOV R5, UR28 ;  /* 0x0000001c00057c02 */ /* 0x002fc80008000f00 */
[----:B------:R1:W2:Y:S03]  /*b580*/  SYNCS.PHASECHK.TRANS64.TRYWAIT P1, [R5+URZ+0x20200], R0 ;  /* 0x02020000050075a7 */ /* 0x0002a6000802017f */
[----:B--2---:R-:W-:Y:S05]  /*b590*/  @!P1 NANOSLEEP.SYNCS 0x989680 ;  /* 0x009896800000995d */ /* 0x004fea0003900000 */
[----:B------:R-:W2:Y:S02]  /*b5a0*/  @!P1 SYNCS.PHASECHK.TRANS64 P1, [R5+URZ+0x20200], R0 ;  /* 0x02020000050095a7 */ /* 0x000ea4000802007f */
[----:B--2---:R-:W-:Y:S05]  /*b5b0*/  @!P1 BRA `(.L_x_19) ;  /* 0xfffffffc00ec9947 */ /* 0x004fea000383ffff */
[----:B------:R-:W-:Y:S05]  /*b5c0*/  BRA `(.L_x_116) ;  /* 0xffffff5c006c7947 */ /* 0x000fea000383ffff */
.L_x_20:
[----:B-1----:R-:W-:-:S04]  /*b5d0*/  MOV R0, UR24 ;  /* 0x0000001800007c02 */ /* 0x002fc80008000f00 */
[----:B------:R1:W2:Y:S03]  /*b5e0*/  SYNCS.PHASECHK.TRANS64.TRYWAIT P1, [R0+URZ+-0x8], R3 ;  /* 0xfffff803000075a7 */ /* 0x0002a6000802017f */
[----:B--2---:R-:W-:Y:S05]  /*b5f0*/  @!P1 NANOSLEEP.SYNCS 0x989680 ;  /* 0x009896800000995d */ /* 0x004fea0003900000 */
[----:B------:R-:W2:Y:S02]  /*b600*/  @!P1 SYNCS.PHASECHK.TRANS64 P1, [R0+URZ+-0x8], R3 ;  /* 0xfffff803000095a7 */ /* 0x000ea4000802007f */
[----:B--2---:R-:W-:Y:S05]  /*b610*/  @!P1 BRA `(.L_x_20) ;  /* 0xfffffffc00ec9947 */ /* 0x004fea000383ffff */
[----:B------:R-:W-:Y:S05]  /*b620*/  BRA `(.L_x_117) ;  /* 0xffffff5c005c7947 */ /* 0x000fea000383ffff */
.L_x_22:
[----:B-1----:R-:W-:-:S04]  /*b630*/  MOV R7, UR6 ;  /* 0x0000000600077c02 */ /* 0x002fc80008000f00 */
[----:B------:R1:W2:Y:S03]  /*b640*/  SYNCS.PHASECHK.TRANS64.TRYWAIT P1, [R7+URZ+0x20200], R6 ;  /* 0x02020006070075a7 */ /* 0x0002a6000802017f */
[----:B--2---:R-:W-:Y:S05]  /*b650*/  @!P1 NANOSLEEP.SYNCS 0x989680 ;  /* 0x009896800000995d */ /* 0x004fea0003900000 */
[----:B------:R-:W2:Y:S02]  /*b660*/  @!P1 SYNCS.PHASECHK.TRANS64 P1, [R7+URZ+0x20200], R6 ;  /* 0x02020006070095a7 */ /* 0x000ea4000802007f */
[----:B--2---:R-:W-:Y:S05]  /*b670*/  @!P1 BRA `(.L_x_22) ;  /* 0xfffffffc00ec9947 */ /* 0x004fea000383ffff */
[----:B------:R-:W-:Y:S05]  /*b680*/  BRA `(.L_x_118) ;  /* 0xffffff7c00c87947 */ /* 0x000fea000383ffff */
.L_x_27:
[----:B-1----:R-:W-:-:S04]  /*b690*/  MOV R5, UR6 ;  /* 0x0000000600057c02 */ /* 0x002fc80008000f00 */
[----:B------:R1:W2:Y:S03]  /*b6a0*/  SYNCS.PHASECHK.TRANS64.TRYWAIT P2, [R5+URZ+0x20200], R4 ;  /* 0x02020004050075a7 */ /* 0x0002a6000804017f */
[----:B--2---:R-:W-:Y:S05]  /*b6b0*/  @!P2 NANOSLEEP.SYNCS 0x989680 ;  /* 0x009896800000a95d */ /* 0x004fea0003900000 */
[----:B------:R-:W2:Y:S02]  /*b6c0*/  @!P2 SYNCS.PHASECHK.TRANS64 P2, [R5+URZ+0x20200], R4 ;  /* 0x020200040500a5a7 */ /* 0x000ea4000804007f */
[----:B--2---:R-:W-:Y:S05]  /*b6d0*/  @!P2 BRA `(.L_x_27) ;  /* 0xfffffffc00eca947 */ /* 0x004fea000383ffff */
[----:B------:R-:W-:Y:S05]  /*b6e0*/  BRA `(.L_x_119) ;  /* 0xffffff8c00d07947 */ /* 0x000fea000383ffff */
.L_x_31:
[----:B-1----:R-:W-:-:S04]  /*b6f0*/  IMAD.U32 R8, RZ, RZ, UR6 ;  /* 0x00000006ff087e24 */ /* 0x002fc8000f8e00ff */
[----:B------:R1:W2:Y:S03]  /*b700*/  SYNCS.PHASECHK.TRANS64.TRYWAIT P2, [R8+URZ+0x20200], R7 ;  /* 0x02020007080075a7 */ /* 0x0002a6000804017f */
[----:B--2---:R-:W-:Y:S05]  /*b710*/  @!P2 NANOSLEEP.SYNCS 0x989680 ;  /* 0x009896800000a95d */ /* 0x004fea0003900000 */
[----:B------:R-:W2:Y:S02]  /*b720*/  @!P2 SYNCS.PHASECHK.TRANS64 P2, [R8+URZ+0x20200], R7 ;  /* 0x020200070800a5a7 */ /* 0x000ea4000804007f */
[----:B--2---:R-:W-:Y:S05]  /*b730*/  @!P2 BRA `(.L_x_31) ;  /* 0xfffffffc00eca947 */ /* 0x004fea000383ffff */
[----:B------:R-:W-:Y:S05]  /*b740*/  BRA `(.L_x_30) ;  /* 0xffffffb000dc7947 */ /* 0x000fea000383ffff */
.L_x_51:
[----:B-1----:R-:W-:-:S04]  /*b750*/  MOV R3, UR24 ;  /* 0x0000001800037c02 */ /* 0x002fc80008000f00 */
[----:B------:R1:W2:Y:S03]  /*b760*/  SYNCS.PHASECHK.TRANS64.TRYWAIT P1, [R3+URZ+0x8], R0 ;  /* 0x00000800030075a7 */ /* 0x0002a6000802017f */
[----:B--2---:R-:W-:Y:S05]  /*b770*/  @!P1 NANOSLEEP.SYNCS 0x989680 ;  /* 0x009896800000995d */ /* 0x004fea0003900000 */
[----:B------:R-:W2:Y:S02]  /*b780*/  @!P1 SYNCS.PHASECHK.TRANS64 P1, [R3+URZ+0x8], R0 ;  /* 0x00000800030095a7 */ /* 0x000ea4000802007f */
[----:B--2---:R-:W-:Y:S05]  /*b790*/  @!P1 BRA `(.L_x_51) ;  /* 0xfffffffc00ec9947 */ /* 0x004fea000383ffff */
[----:B------:R-:W-:Y:S05]  /*b7a0*/  BRA `(.L_x_120) ;  /* 0xffffffc800f87947 */ /* 0x000fea000383ffff */
.L_x_72:
[----:B------:R-:W-:Y:S01]  /*b7b0*/  BSSY B1, `(.L_x_121) ;  /* 0x0000006000017945 */ /* 0x000fe20003800000 */
[----:B------:R-:W-:-:S07]  /*b7c0*/  MOV R15, 0xffffffff ;  /* 0xffffffff000f7802 */ /* 0x000fce0000000f00 */
[----:B------:R-:W-:Y:S05]  /*b7d0*/  WARPSYNC.COLLECTIVE R15, `(.L_x_122) ;  /* 0x000000000f0c7348 */ /* 0x000fea0003c00000 */
[----:B------:R-:W-:Y:S02]  /*b7e0*/  ELECT P6, UR62, PT ;  /* 0x00000000003e782f */ /* 0x000fe400038c0000 */
[----:B------:R-:W-:Y:S01]  /*b7f0*/  MOV R14, UR62 ;  /* 0x0000003e000e7c02 */ /* 0x000fe20008000f00 */
[----:B------:R-:W-:Y:S10]  /*b800*/  ENDCOLLECTIVE ;  /* 0x000000000000791b */ /* 0x000ff40003800000 */
.L_x_122:
[----:B------:R-:W-:Y:S05]  /*b810*/  BSYNC B1 ;  /* 0x0000000000017941 */ /* 0x000fea0003800000 */
.L_x_121:
[----:B------:R-:W-:Y:S05]  /*b820*/  BRA `(.L_x_123) ;  /* 0xffffffe000187947 */ /* 0x000fea000383ffff */
.L_x_75:
[----:B-1----:R1:W2:Y:S02]  /*b830*/  SYNCS.PHASECHK.TRANS64.TRYWAIT P2, [R7+URZ+0x20260], R6 ;  /* 0x02026006070075a7 */ /* 0x0022a4000804017f */
[----:B--2---:R-:W-:Y:S05]  /*b840*/  @!P2 NANOSLEEP.SYNCS 0x989680 ;  /* 0x009896800000a95d */ /* 0x004fea0003900000 */
[----:B------:R-:W2:Y:S02]  /*b850*/  @!P2 SYNCS.PHASECHK.TRANS64 P2, [R7+URZ+0x20260], R6 ;  /* 0x020260060700a5a7 */ /* 0x000ea4000804007f */
[----:B--2---:R-:W-:Y:S05]  /*b860*/  @!P2 BRA `(.L_x_75) ;  /* 0xfffffffc00f0a947 */ /* 0x004fea000383ffff */
[----:B------:R-:W-:Y:S05]  /*b870*/  BRA `(.L_x_124) ;  /* 0xffffffe000387947 */ /* 0x000fea000383ffff */
.L_x_80:
[----:B-1----:R1:W2:Y:S02]  /*b880*/  SYNCS.PHASECHK.TRANS64.TRYWAIT P2, [R7+URZ+0x202b0], R4 ;  /* 0x0202b004070075a7 */ /* 0x0022a4000804017f */
[----:B--2---:R-:W-:Y:S05]  /*b890*/  @!P2 NANOSLEEP.SYNCS 0x989680 ;  /* 0x009896800000a95d */ /* 0x004fea0003900000 */
[----:B------:R-:W2:Y:S02]  /*b8a0*/  @!P2 SYNCS.PHASECHK.TRANS64 P2, [R7+URZ+0x202b0], R4 ;  /* 0x0202b0040700a5a7 */ /* 0x000ea4000804007f */
[----:B--2---:R-:W-:Y:S05]  /*b8b0*/  @!P2 BRA `(.L_x_80) ;  /* 0xfffffffc00f0a947 */ /* 0x004fea000383ffff */
[----:B------:R-:W-:Y:S05]  /*b8c0*/  BRA `(.L_x_79) ;  /* 0xffffffe4001c7947 */ /* 0x000fea000383ffff */
.L_x_83:
[----:B-1----:R1:W2:Y:S02]  /*b8d0*/  SYNCS.PHASECHK.TRANS64.TRYWAIT P2, [R4+URZ+0x20260], R9 ;  /* 0x02026009040075a7 */ /* 0x0022a4000804017f */
[----:B--2---:R-:W-:Y:S05]  /*b8e0*/  @!P2 NANOSLEEP.SYNCS 0x989680 ;  /* 0x009896800000a95d */ /* 0x004fea0003900000 */
[----:B------:R-:W2:Y:S02]  /*b8f0*/  @!P2 SYNCS.PHASECHK.TRANS64 P2, [R4+URZ+0x20260], R9 ;  /* 0x020260090400a5a7 */ /* 0x000ea4000804007f */
[----:B--2---:R-:W-:Y:S05]  /*b900*/  @!P2 BRA `(.L_x_83) ;  /* 0xfffffffc00f0a947 */ /* 0x004fea000383ffff */
[----:B------:R-:W-:Y:S05]  /*b910*/  BRA `(.L_x_125) ;  /* 0xffffffe400307947 */ /* 0x000fea000383ffff */
.L_x_88:
[----:B------:R-:W-:Y:S01]  /*b920*/  BSSY B1, `(.L_x_126) ;  /* 0x0000006000017945 */ /* 0x000fe20003800000 */
[----:B------:R-:W-:-:S07]  /*b930*/  MOV R15, 0xffffffff ;  /* 0xffffffff000f7802 */ /* 0x000fce0000000f00 */
[----:B------:R-:W-:Y:S05]  /*b940*/  WARPSYNC.COLLECTIVE R15, `(.L_x_127) ;  /* 0x000000000f0c7348 */ /* 0x000fea0003c00000 */
[----:B------:R-:W-:Y:S02]  /*b950*/  ELECT P6, UR62, PT ;  /* 0x00000000003e782f */ /* 0x000fe400038c0000 */
[----:B------:R-:W-:Y:S01]  /*b960*/  MOV R14, UR62 ;  /* 0x0000003e000e7c02 */ /* 0x000fe20008000f00 */
[----:B------:R-:W-:Y:S10]  /*b970*/  ENDCOLLECTIVE ;  /* 0x000000000000791b */ /* 0x000ff40003800000 */
.L_x_127:
[----:B------:R-:W-:Y:S05]  /*b980*/  BSYNC B1 ;  /* 0x0000000000017941 */ /* 0x000fea0003800000 */
.L_x_126:
[----:B------:R-:W-:Y:S05]  /*b990*/  BRA `(.L_x_128) ;  /* 0xffffffe800947947 */ /* 0x000fea000383ffff */
.L_x_91:
[----:B-1----:R1:W2:Y:S02]  /*b9a0*/  SYNCS.PHASECHK.TRANS64.TRYWAIT P4, [R8+URZ+0x20228], R7 ;  /* 0x02022807080075a7 */ /* 0x0022a4000808017f */
[----:B--2---:R-:W-:Y:S05]  /*b9b0*/  @!P4 NANOSLEEP.SYNCS 0x989680 ;  /* 0x009896800000c95d */ /* 0x004fea0003900000 */
[----:B------:R-:W2:Y:S02]  /*b9c0*/  @!P4 SYNCS.PHASECHK.TRANS64 P4, [R8+URZ+0x20228], R7 ;  /* 0x020228070800c5a7 */ /* 0x000ea4000808007f */
[----:B--2---:R-:W-:Y:S05]  /*b9d0*/  @!P4 BRA `(.L_x_91) ;  /* 0xfffffffc00f0c947 */ /* 0x004fea000383ffff */
[----:B------:R-:W-:Y:S05]  /*b9e0*/  BRA `(.L_x_129) ;  /* 0xffffffe800ac7947 */ /* 0x000fea000383ffff */
.L_x_96:
[----:B-1----:R1:W2:Y:S02]  /*b9f0*/  SYNCS.PHASECHK.TRANS64.TRYWAIT P4, [R4+URZ+0x202b0], R7 ;  /* 0x0202b007040075a7 */ /* 0x0022a4000808017f */
[----:B--2---:R-:W-:Y:S05]  /*ba00*/  @!P4 NANOSLEEP.SYNCS 0x989680 ;  /* 0x009896800000c95d */ /* 0x004fea0003900000 */
[----:B------:R-:W2:Y:S02]  /*ba10*/  @!P4 SYNCS.PHASECHK.TRANS64 P4, [R4+URZ+0x202b0], R7 ;  /* 0x0202b0070400c5a7 */ /* 0x000ea4000808007f */
[----:B--2---:R-:W-:Y:S05]  /*ba20*/  @!P4 BRA `(.L_x_96) ;  /* 0xfffffffc00f0c947 */ /* 0x004fea000383ffff */
[----:B------:R-:W-:Y:S05]  /*ba30*/  BRA `(.L_x_95) ;  /* 0xffffffec00887947 */ /* 0x000fea000383ffff */
.L_x_99:
[----:B-1----:R1:W2:Y:S02]  /*ba40*/  SYNCS.PHASECHK.TRANS64.TRYWAIT P3, [R7+URZ+0x20228], R8 ;  /* 0x02022808070075a7 */ /* 0x0022a4000806017f */
[----:B--2---:R-:W-:Y:S05]  /*ba50*/  @!P3 NANOSLEEP.SYNCS 0x989680 ;  /* 0x009896800000b95d */ /* 0x004fea0003900000 */
[----:B------:R-:W2:Y:S02]  /*ba60*/  @!P3 SYNCS.PHASECHK.TRANS64 P3, [R7+URZ+0x20228], R8 ;  /* 0x020228080700b5a7 */ /* 0x000ea4000806007f */
[----:B--2---:R-:W-:Y:S05]  /*ba70*/  @!P3 BRA `(.L_x_99) ;  /* 0xfffffffc00f0b947 */ /* 0x004fea000383ffff */
[----:B------:R-:W-:Y:S05]  /*ba80*/  BRA `(.L_x_130) ;  /* 0xffffffec00a07947 */ /* 0x000fea000383ffff */
.L_x_105:
[----:B-1----:R1:W2:Y:S02]  /*ba90*/  SYNCS.PHASECHK.TRANS64.TRYWAIT P3, [R7+URZ+0x20228], R8 ;  /* 0x02022808070075a7 */ /* 0x0022a4000806017f */
[----:B--2---:R-:W-:Y:S05]  /*baa0*/  @!P3 NANOSLEEP.SYNCS 0x989680 ;  /* 0x009896800000b95d */ /* 0x004fea0003900000 */
[----:B------:R-:W2:Y:S02]  /*bab0*/  @!P3 SYNCS.PHASECHK.TRANS64 P3, [R7+URZ+0x20228], R8 ;  /* 0x020228080700b5a7 */ /* 0x000ea4000806007f */
[----:B--2---:R-:W-:Y:S05]  /*bac0*/  @!P3 BRA `(.L_x_105) ;  /* 0xfffffffc00f0b947 */ /* 0x004fea000383ffff */
[----:B------:R-:W-:Y:S05]  /*bad0*/  BRA `(.L_x_131) ;  /* 0xfffffff0009c7947 */ /* 0x000fea000383ffff */
.L_x_110:
[----:B-1----:R1:W2:Y:S02]  /*bae0*/  SYNCS.PHASECHK.TRANS64.TRYWAIT P3, [R7+URZ+0x20228], R8 ;  /* 0x02022808070075a7 */ /* 0x0022a4000806017f */
[----:B--2---:R-:W-:Y:S05]  /*baf0*/  @!P3 NANOSLEEP.SYNCS 0x989680 ;  /* 0x009896800000b95d */ /* 0x004fea0003900000 */
[----:B------:R-:W2:Y:S02]  /*bb00*/  @!P3 SYNCS.PHASECHK.TRANS64 P3, [R7+URZ+0x20228], R8 ;  /* 0x020228080700b5a7 */ /* 0x000ea4000806007f */
[----:B--2---:R-:W-:Y:S05]  /*bb10*/  @!P3 BRA `(.L_x_110) ;  /* 0xfffffffc00f0b947 */ /* 0x004fea000383ffff */
[----:B------:R-:W-:Y:S05]  /*bb20*/  BRA `(.L_x_132) ;  /* 0xfffffff4007c7947 */ /* 0x000fea000383ffff */
        .weak           $__internal_0_$__cuda_sm20_rcp_rn_f32_slowpath
        .type           $__internal_0_$__cuda_sm20_rcp_rn_f32_slowpath,@function
        .size           $__internal_0_$__cuda_sm20_rcp_rn_f32_slowpath,(.L_x_138 - $__internal_0_$__cuda_sm20_rcp_rn_f32_slowpath)
$__internal_0_$__cuda_sm20_rcp_rn_f32_slowpath:
[----:B------:R-:W-:Y:S01]  /*bb30*/  SHF.L.U32 R0, R3, 0x1, RZ ;  /* 0x0000000103007819 */ /* 0x000fe200000006ff */
[----:B------:R-:W-:Y:S03]  /*bb40*/  BSSY B2, `(.L_x_133) ;  /* 0x0000030000027945 */ /* 0x000fe60003800000 */
[----:B------:R-:W-:-:S04]  /*bb50*/  SHF.R.U32.HI R21, RZ, 0x18, R0 ;  /* 0x00000018ff157819 */ /* 0x000fc80000011600 */
[----:B------:R-:W-:-:S13]  /*bb60*/  ISETP.NE.U32.AND P0, PT, R21, RZ, PT ;  /* 0x000000ff1500720c */ /* 0x000fda0003f05070 */
[----:B------:R-:W-:Y:S05]  /*bb70*/  @P0 BRA `(.L_x_134) ;  /* 0x0000000000280947 */ /* 0x000fea0003800000 */
[----:B------:R-:W-:-:S04]  /*bb80*/  SHF.L.U32 R0, R3, 0x1, RZ ;  /* 0x0000000103007819 */ /* 0x000fc800000006ff */
[----:B------:R-:W-:-:S13]  /*bb90*/  ISETP.NE.AND P0, PT, R0, RZ, PT ;  /* 0x000000ff0000720c */ /* 0x000fda0003f05270 */
[----:B------:R-:W-:Y:S01]  /*bba0*/  @P0 FFMA R7, R3, 1.84467440737095516160e+19, RZ ;  /* 0x5f80000003070823 */ /* 0x000fe200000000ff */
[----:B------:R-:W-:Y:S08]  /*bbb0*/  @!P0 MUFU.RCP R6, R3 ;  /* 0x0000000300068308 */ /* 0x000ff00000001000 */
[----:B------:R-:W1:Y:S02]  /*bbc0*/  @P0 MUFU.RCP R0, R7 ;  /* 0x0000000700000308 */ /* 0x000e640000001000 */
[----:B-1----:R-:W-:-:S04]  /*bbd0*/  @P0 FFMA R12, R7, R0, -1 ;  /* 0xbf800000070c0423 */ /* 0x002fc80000000000 */
[----:B------:R-:W-:-:S04]  /*bbe0*/  @P0 FADD.FTZ R13, -R12, -RZ ;  /* 0x800000ff0c0d0221 */ /* 0x000fc80000010100 */
[----:B------:R-:W-:-:S04]  /*bbf0*/  @P0 FFMA R0, R0, R13, R0 ;  /* 0x0000000d00000223 */ /* 0x000fc80000000000 */
[----:B------:R-:W-:Y:S01]  /*bc00*/  @P0 FFMA R6, R0, 1.84467440737095516160e+19, RZ ;  /* 0x5f80000000060823 */ /* 0x000fe200000000ff */
[----:B------:R-:W-:Y:S06]  /*bc10*/  BRA `(.L_x_135) ;  /* 0x0000000000887947 */ /* 0x000fec0003800000 */
.L_x_134:
[----:B------:R-:W-:-:S04]  /*bc20*/  IADD3 R26, R21, -0xfd, RZ ;  /* 0xffffff03151a7810 */ /* 0x000fc80007ffe0ff */
[----:B------:R-:W-:-:S13]  /*bc30*/  ISETP.GT.U32.AND P0, PT, R26, 0x1, PT ;  /* 0x000000011a00780c */ /* 0x000fda0003f04070 */
[----:B------:R-:W-:Y:S05]  /*bc40*/  @P0 BRA `(.L_x_136) ;  /* 0x0000000000780947 */ /* 0x000fea0003800000 */
[----:B------:R-:W-:Y:S02]  /*bc50*/  LOP3.LUT R0, R3, 0x7fffff, RZ, 0xc0, !PT ;  /* 0x007fffff03007812 */ /* 0x000fe400078ec0ff */
[----:B------:R-:W-:Y:S02]  /*bc60*/  MOV R13, 0x3 ;  /* 0x00000003000d7802 */ /* 0x000fe40000000f00 */
[----:B------:R-:W-:Y:S02]  /*bc70*/  LOP3.LUT R0, R0, 0x3f800000, RZ, 0xfc, !PT ;  /* 0x3f80000000007812 */ /* 0x000fe400078efcff */
[----:B------:R-:W-:Y:S02]  /*bc80*/  SHF.L.U32 R13, R13, R26, RZ ;  /* 0x0000001a0d0d7219 */ /* 0x000fe400000006ff */
[----:B------:R-:W1:Y:S02]  /*bc90*/  MUFU.RCP R7, R0 ;  /* 0x0000000000077308 */ /* 0x000e640000001000 */
[----:B-1----:R-:W-:-:S04]  /*bca0*/  FFMA R6, R0, R7, -1 ;  /* 0xbf80000000067423 */ /* 0x002fc80000000007 */
[----:B------:R-:W-:-:S04]  /*bcb0*/  FADD.FTZ R6, -R6, -RZ ;  /* 0x800000ff06067221 */ /* 0x000fc80000010100 */
[CCC-:B------:R-:W-:Y:S01]  /*bcc0*/  FFMA.RM R12, R7.reuse, R6.reuse, R7.reuse ;  /* 0x00000006070c7223 */ /* 0x1c0fe20000004007 */
[----:B------:R-:W-:-:S04]  /*bcd0*/  FFMA.RP R7, R7, R6, R7 ;  /* 0x0000000607077223 */ /* 0x000fc80000008007 */
[C---:B------:R-:W-:Y:S02]  /*bce0*/  LOP3.LUT R6, R12.reuse, 0x7fffff, RZ, 0xc0, !PT ;  /* 0x007fffff0c067812 */ /* 0x040fe400078ec0ff */
[----:B------:R-:W-:Y:S02]  /*bcf0*/  FSETP.NEU.FTZ.AND P0, PT, R12, R7, PT ;  /* 0x000000070c00720b */ /* 0x000fe40003f1d000 */
[----:B------:R-:W-:Y:S02]  /*bd00*/  LOP3.LUT R6, R6, 0x800000, RZ, 0xfc, !PT ;  /* 0x0080000006067812 */ /* 0x000fe400078efcff */
[----:B------:R-:W-:Y:S02]  /*bd10*/  SEL R7, RZ, 0xffffffff, !P0 ;  /* 0xffffffffff077807 */ /* 0x000fe40004000000 */
[----:B------:R-:W-:-:S03]  /*bd20*/  LOP3.LUT R13, R13, R6, RZ, 0xc0, !PT ;  /* 0x000000060d0d7212 */ /* 0x000fc600078ec0ff */
[----:B------:R-:W-:Y:S01]  /*bd30*/  IMAD.MOV R7, RZ, RZ, -R7 ;  /* 0x000000ffff077224 */ /* 0x000fe200078e0a07 */
[----:B------:R-:W-:-:S04]  /*bd40*/  SHF.R.U32.HI R13, RZ, R26, R13 ;  /* 0x0000001aff0d7219 */ /* 0x000fc8000001160d */
[----:B------:R-:W-:Y:S02]  /*bd50*/  LOP3.LUT P1, RZ, R7, R26, R6, 0xf8, !PT ;  /* 0x0000001a07ff7212 */ /* 0x000fe4000782f806 */
[C---:B------:R-:W-:Y:S02]  /*bd60*/  LOP3.LUT P0, RZ, R13.reuse, 0x1, RZ, 0xc0, !PT ;  /* 0x000000010dff7812 */ /* 0x040fe4000780c0ff */
[----:B------:R-:W-:Y:S02]  /*bd70*/  LOP3.LUT P2, RZ, R13, 0x2, RZ, 0xc0, !PT ;  /* 0x000000020dff7812 */ /* 0x000fe4000784c0ff */
[----:B------:R-:W-:Y:S02]  /*bd80*/  IADD3 R7, R21, -0xfc, RZ ;  /* 0xffffff0415077810 */ /* 0x000fe40007ffe0ff */
[----:B------:R-:W-:Y:S02]  /*bd90*/  PLOP3.LUT P0, PT, P0, P1, P2, 0xe0, 0x0 ;  /* 0x000000000000781c */ /* 0x000fe40000703c20 */
[----:B------:R-:W-:-:S02]  /*bda0*/  LOP3.LUT P1, RZ, R3, 0x7fffff, RZ, 0xc0, !PT ;  /* 0x007fffff03ff7812 */ /* 0x000fc4000782c0ff */
[----:B------:R-:W-:Y:S02]  /*bdb0*/  SEL R0, RZ, 0x1, !P0 ;  /* 0x00000001ff007807 */ /* 0x000fe40004000000 */
[----:B------:R-:W-:Y:S02]  /*bdc0*/  SHF.R.U32.HI R6, RZ, R7, R6 ;  /* 0x00000007ff067219 */ /* 0x000fe40000011606 */
[----:B------:R-:W-:-:S04]  /*bdd0*/  IADD3 R0, -R0, RZ, RZ ;  /* 0x000000ff00007210 */ /* 0x000fc80007ffe1ff */
[----:B------:R-:W-:-:S13]  /*bde0*/  ISETP.GE.AND P0, PT, R0, RZ, PT ;  /* 0x000000ff0000720c */ /* 0x000fda0003f06270 */
[----:B------:R-:W-:-:S04]  /*bdf0*/  @!P0 IADD3 R6, R6, 0x1, RZ ;  /* 0x0000000106068810 */ /* 0x000fc80007ffe0ff */
[----:B------:R-:W-:-:S04]  /*be00*/  @!P1 SHF.L.U32 R6, R6, 0x1, RZ ;  /* 0x0000000106069819 */ /* 0x000fc800000006ff */
[----:B------:R-:W-:Y:S01]  /*be10*/  LOP3.LUT R6, R6, 0x80000000, R3, 0xf8, !PT ;  /* 0x8000000006067812 */ /* 0x000fe200078ef803 */
[----:B------:R-:W-:Y:S06]  /*be20*/  BRA `(.L_x_135) ;  /* 0x0000000000047947 */ /* 0x000fec0003800000 */
.L_x_136:
[----:B------:R1:W2:Y:S02]  /*be30*/  MUFU.RCP R6, R3 ;  /* 0x0000000300067308 */ /* 0x0002a40000001000 */
.L_x_135:
[----:B------:R-:W-:Y:S05]  /*be40*/  BSYNC B2 ;  /* 0x0000000000027941 */ /* 0x000fea0003800000 */
.L_x_133:
[----:B--2---:R-:W-:Y:S02]  /*be50*/  MOV R0, R6 ;  /* 0x0000000600007202 */ /* 0x004fe40000000f00 */
[----:B------:R-:W-:Y:S02]  /*be60*/  MOV R6, R14 ;  /* 0x0000000e00067202 */ /* 0x000fe40000000f00 */
[----:B------:R-:W-:-:S04]  /*be70*/  MOV R7, 0x0 ;  /* 0x0000000000077802 */ /* 0x000fc80000000f00 */
[----:B-1----:R-:W-:Y:S05]  /*be80*/  RET.REL.NODEC R6 `(_ZN7cutlass13device_kernelINS_4fmha6kernel28FmhaKernelTmaWarpSpecializedINS1_10collective30FmhaMainloopTmaWarpSpecializedINS_6half_tEffN4cute5tupleIJNS7_1CILi128EEESA_NS9_ILi80EEEEEENS8_IJiNS9_ILi1EEENS8_IJiiEEEEEESF_SF_NS4_13DefaultFusionEJNS2_6OptionILNS2_3TagE0ENS9_ILb1EEEEENSH_ILSI_2ESJ_EEEEENS4_15FmhaFwdEpilogueIS6_fNS8_IJNS9_ILi64EEESB_SA_EEEEENS2_23PersistentTileSchedulerEJSK_SL_EEEEEvNT_6ParamsE) ;  /* 0xffffff40065c7950 */ /* 0x002fea0003c3ffff */
.L_x_137:
[----:B------:R-:W-:-:S00]  /*be90*/  BRA `(.L_x_137) ;  /* 0xfffffffc00fc7947 */ /* 0x000fc0000383ffff */
[----:B------:R-:W-:-:S00]  /*bea0*/  NOP ;  /* 0x0000000000007918 */ /* 0x000fc00000000000 */
        /* <DEDUP_REMOVED lines=13> */
.L_x_138:


//--------------------- .nv.global.init           --------------------------
	.section	.nv.global.init,"aw",@progbits
.nv.global.init:
	.type		$str$24,@object
	.size		$str$24,($str$25 - $str$24)
$str$24:
        /*0000*/ 	.byte	0x28, 0x61, 0x64, 0x64, 0x72, 0x65, 0x73, 0x73, 0x20, 0x26, 0x20, 0x6d, 0x61, 0x73, 0x6b, 0x29
        /*0010*/ 	.byte	0x20, 0x3d, 0x3d, 0x20, 0x30, 0x00
	.type		$str$25,@object
	.size		$str$25,(__unnamed_1 - $str$25)
$str$25:
        /*0016*/ 	.byte	0x2f, 0x74, 0x6d, 0x70, 0x2f, 0x63, 0x75, 0x74, 0x6c, 0x61, 0x73, 0x73, 0x5f, 0x73, 0x77, 0x65
        /*0026*/ 	.byte	0x65, 0x70, 0x5f, 0x73, 0x72, 0x63, 0x2f, 0x69, 0x6e, 0x63, 0x6c, 0x75, 0x64, 0x65, 0x2f, 0x63
        /*0036*/ 	.byte	0x75, 0x74, 0x65, 0x2f, 0x70, 0x6f, 0x69, 0x6e, 0x74, 0x65, 0x72, 0x5f, 0x66, 0x6c, 0x61, 0x67
        /*0046*/ 	.byte	0x67, 0x65, 0x64, 0x2e, 0x68, 0x70, 0x70, 0x00
	.type		__unnamed_1,@object
	.size		__unnamed_1,(__unnamed_2 - __unnamed_1)
__unnamed_1:
        /*004e*/ 	.byte	0x61, 0x75, 0x74, 0x6f, 0x20, 0x63, 0x75, 0x74, 0x65, 0x3a, 0x3a, 0x61, 0x73, 0x5f, 0x70, 0x6f
        /* <DEDUP_REMOVED lines=27> */
        /*020e*/ 	.byte	0x3e, 0x3e, 0x3e, 0x3e, 0x3e, 0x5d, 0x00
	.type		__unnamed_2,@object
	.size		__unnamed_2,(.L_1 - __unnamed_2)
__unnamed_2:
        /* <DEDUP_REMOVED lines=29> */
.L_1:


//--------------------- .nv.shared._ZN7cutlass13device_kernelINS_4fmha6kernel28FmhaKernelTmaWarpSpecializedINS1_10collective30FmhaMainloopTmaWarpSpecializedINS_6half_tEffN4cute5tupleIJNS7_1CILi128EEESA_NS9_ILi80EEEEEENS8_IJiNS9_ILi1EEENS8_IJiiEEEEEESF_SF_NS4_13DefaultFusionEJNS2_6OptionILNS2_3TagE0ENS9_ILb1EEEEENSH_ILSI_2ESJ_EEEEENS4_15FmhaFwdEpilogueIS6_fNS8_IJNS9_ILi64EEESB_SA_EEEEENS2_23PersistentTileSchedulerEJSK_SL_EEEEEvNT_6ParamsE --------------------------
	.section	.nv.shared._ZN7cutlass13device_kernelINS_4fmha6kernel28FmhaKernelTmaWarpSpecializedINS1_10collective30FmhaMainloopTmaWarpSpecializedINS_6half_tEffN4cute5tupleIJNS7_1CILi128EEESA_NS9_ILi80EEEEEENS8_IJiNS9_ILi1EEENS8_IJiiEEEEEESF_SF_NS4_13DefaultFusionEJNS2_6OptionILNS2_3TagE0ENS9_ILb1EEEEENSH_ILSI_2ESJ_EEEEENS4_15FmhaFwdEpilogueIS6_fNS8_IJNS9_ILi64EEESB_SA_EEEEENS2_23PersistentTileSchedulerEJSK_SL_EEEEEvNT_6ParamsE,"aw",@nobits
	.sectionflags	@""
	.align	16
	.zero		1024


//--------------------- .nv.shared.reserved.0     --------------------------
	.section	.nv.shared.reserved.0,"aw",@nobits
	.weak		__nv_reservedSMEM_offset_0_alias
	.size		__nv_reservedSMEM_offset_0_alias, 0, 0
	.other		__nv_reservedSMEM_offset_0_alias,@"STO_CUDA_RESERVED_SHARED STV_DEFAULT"
__nv_reservedSMEM_offset_0_alias:
	.zero		0


//--------------------- .nv.global                --------------------------
	.section	.nv.global,"aw",@nobits
.nv.global:
	.type		_ZN39_INTERNAL_bf91167b_4_k_cu_f85667a4_30834cute1_E,@object
	.size		_ZN39_INTERNAL_bf91167b_4_k_cu_f85667a4_30834cute1_E,(_ZN39_INTERNAL_bf91167b_4_k_cu_f85667a4_30834cuda3std3__45__cpo6cbeginE - _ZN39_INTERNAL_bf91167b_4_k_cu_f85667a4_30834cute1_E)
_ZN39_INTERNAL_bf91167b_4_k_cu_f85667a4_30834cute1_E:
	.zero		1
	.type		_ZN39_INTERNAL_bf91167b_4_k_cu_f85667a4_30834cuda3std3__45__cpo6cbeginE,@object
	.size		_ZN39_INTERNAL_bf91167b_4_k_cu_f85667a4_30834cuda3std3__45__cpo6cbeginE,(_ZN39_INTERNAL_bf91167b_4_k_cu_f85667a4_30834cuda3std3__48in_placeE - _ZN39_INTERNAL_bf91167b_4_k_cu_f85667a4_30834cuda3std3__45__cpo6cbeginE)
_ZN39_INTERNAL_bf91167b_4_k_cu_f85667a4_30834cuda3std3__45__cpo6cbeginE:
	.zero		1
	.type		_ZN39_INTERNAL_bf91167b_4_k_cu_f85667a4_30834cuda3std3__48in_placeE,@object
	.size		_ZN39_INTERNAL_bf91167b_4_k_cu_f85667a4_30834cuda3std3__48in_placeE,(_ZN39_INTERNAL_bf91167b_4_k_cu_f85667a4_30834cuda3std6ranges3__45__cpo9iter_moveE - _ZN39_INTERNAL_bf91167b_4_k_cu_f85667a4_30834cuda3std3__48in_placeE)
_ZN39_INTERNAL_bf91167b_4_k_cu_f85667a4_30834cuda3std3__48in_placeE:
	.zero		1
	.type		_ZN39_INTERNAL_bf91167b_4_k_cu_f85667a4_30834cuda3std6ranges3__45__cpo9iter_moveE,@object
	.size		_ZN39_INTERNAL_bf91167b_4_k_cu_f85667a4_30834cuda3std6ranges3__45__cpo9iter_moveE,(_ZN39_INTERNAL_bf91167b_4_k_cu_f85667a4_30834cuda3std3__45__cpo5beginE - _ZN39_INTERNAL_bf91167b_4_k_cu_f85667a4_30834cuda3std6ranges3__45__cpo9iter_moveE)
_ZN39_INTERNAL_bf91167b_4_k_cu_f85667a4_30834cuda3std6ranges3__45__cpo9iter_moveE:
	.zero		1
	.type		_ZN39_INTERNAL_bf91167b_4_k_cu_f85667a4_30834cuda3std3__45__cpo5beginE,@object
	.size		_ZN39_INTERNAL_bf91167b_4_k_cu_f85667a4_30834cuda3std3__45__cpo5beginE,(_ZN39_INTERNAL_bf91167b_4_k_cu_f85667a4_30834cuda3std3__441_GLOBAL__N__bf91167b_4_k_cu_f85667a4_30836ignoreE - _ZN39_INTERNAL_bf91167b_4_k_cu_f85667a4_30834cuda3std3__45__cpo5beginE)
_ZN39_INTERNAL_bf91167b_4_k_cu_f85667a4_30834cuda3std3__45__cpo5beginE:
	.zero		1
	.type		_ZN39_INTERNAL_bf91167b_4_k_cu_f85667a4_30834cuda3std3__441_GLOBAL__N__bf91167b_4_k_cu_f85667a4_30836ignoreE,@object
	.size		_ZN39_INTERNAL_bf91167b_4_k_cu_f85667a4_30834cuda3std3__441_GLOBAL__N__bf91167b_4_k_cu_f85667a4_30836ignoreE,(_ZN39_INTERNAL_bf91167b_4_k_cu_f85667a4_30834cute7productE - _ZN39_INTERNAL_bf91167b_4_k_cu_f85667a4_30834cuda3std3__441_GLOBAL__N__bf91167b_4_k_cu_f85667a4_30836ignoreE)
_ZN39_INTERNAL_bf91167b_4_k_cu_f85667a4_30834cuda3std3__441_GLOBAL__N__bf91167b_4_k_cu_f85667a4_30836ignoreE:
	.zero		1
	.type		_ZN39_INTERNAL_bf91167b_4_k_cu_f85667a4_30834cute7productE,@object
	.size		_ZN39_INTERNAL_bf91167b_4_k_cu_f85667a4_30834cute7productE,(_ZN39_INTERNAL_bf91167b_4_k_cu_f85667a4_30834cuda3std3__45__cpo3endE - _ZN39_INTERNAL_bf91167b_4_k_cu_f85667a4_30834cute7productE)
_ZN39_INTERNAL_bf91167b_4_k_cu_f85667a4_30834cute7productE:
	.zero		1
	.type		_ZN39_INTERNAL_bf91167b_4_k_cu_f85667a4_30834cuda3std3__45__cpo3endE,@object
	.size		_ZN39_INTERNAL_bf91167b_4_k_cu_f85667a4_30834cuda3std3__45__cpo3endE,(_ZN39_INTERNAL_bf91167b_4_k_cu_f85667a4_30834cuda3std3__419piecewise_constructE - _ZN39_INTERNAL_bf91167b_4_k_cu_f85667a4_30834cuda3std3__45__cpo3endE)
_ZN39_INTERNAL_bf91167b_4_k_cu_f85667a4_30834cuda3std3__45__cpo3endE:
	.zero		1
	.type		_ZN39_INTERNAL_bf91167b_4_k_cu_f85667a4_30834cuda3std3__419piecewise_constructE,@object
	.size		_ZN39_INTERNAL_bf91167b_4_k_cu_f85667a4_30834cuda3std3__419piecewise_constructE,(_ZN39_INTERNAL_bf91167b_4_k_cu_f85667a4_30834cuda3std3__45__cpo4cendE - _ZN39_INTERNAL_bf91167b_4_k_cu_f85667a4_30834cuda3std3__419piecewise_constructE)
_ZN39_INTERNAL_bf91167b_4_k_cu_f85667a4_30834cuda3std3__419piecewise_constructE:
	.zero		1
	.type		_ZN39_INTERNAL_bf91167b_4_k_cu_f85667a4_30834cuda3std3__45__cpo4cendE,@object
	.size		_ZN39_INTERNAL_bf91167b_4_k_cu_f85667a4_30834cuda3std3__45__cpo4cendE,(_ZN39_INTERNAL_bf91167b_4_k_cu_f85667a4_30834cuda3std6ranges3__45__cpo4swapE - _ZN39_INTERNAL_bf91167b_4_k_cu_f85667a4_30834cuda3std3__45__cpo4cendE)
_ZN39_INTERNAL_bf91167b_4_k_cu_f85667a4_30834cuda3std3__45__cpo4cendE:
	.zero		1
	.type		_ZN39_INTERNAL_bf91167b_4_k_cu_f85667a4_30834cuda3std6ranges3__45__cpo4swapE,@object
	.size		_ZN39_INTERNAL_bf91167b_4_k_cu_f85667a4_30834cuda3std6ranges3__45__cpo4swapE,(.L_9 - _ZN39_INTERNAL_bf91167b_4_k_cu_f85667a4_30834cuda3std6ranges3__45__cpo4swapE)
_ZN39_INTERNAL_bf91167b_4_k_cu_f85667a4_30834cuda3std6ranges3__45__cpo4swapE:
	.zero		1
.L_9:


//--------------------- .nv.constant0._ZN7cutlass13device_kernelINS_4fmha6kernel28FmhaKernelTmaWarpSpecializedINS1_10collective30FmhaMainloopTmaWarpSpecializedINS_6half_tEffN4cute5tupleIJNS7_1CILi128EEESA_NS9_ILi80EEEEEENS8_IJiNS9_ILi1EEENS8_IJiiEEEEEESF_SF_NS4_13DefaultFusionEJNS2_6OptionILNS2_3TagE0ENS9_ILb1EEEEENSH_ILSI_2ESJ_EEEEENS4_15FmhaFwdEpilogueIS6_fNS8_IJNS9_ILi64EEESB_SA_EEEEENS2_23PersistentTileSchedulerEJSK_SL_EEEEEvNT_6ParamsE --------------------------
	.section	.nv.constant0._ZN7cutlass13device_kernelINS_4fmha6kernel28FmhaKernelTmaWarpSpecializedINS1_10collective30FmhaMainloopTmaWarpSpecializedINS_6half_tEffN4cute5tupleIJNS7_1CILi128EEESA_NS9_ILi80EEEEEENS8_IJiNS9_ILi1EEENS8_IJiiEEEEEESF_SF_NS4_13DefaultFusionEJNS2_6OptionILNS2_3TagE0ENS9_ILb1EEEEENSH_ILSI_2ESJ_EEEEENS4_15FmhaFwdEpilogueIS6_fNS8_IJNS9_ILi64EEESB_SA_EEEEENS2_23PersistentTileSchedulerEJSK_SL_EEEEEvNT_6ParamsE,"a",@progbits
	.sectionflags	@""
	.align	4
.nv.constant0._ZN7cutlass13device_kernelINS_4fmha6kernel28FmhaKernelTmaWarpSpecializedINS1_10collective30FmhaMainloopTmaWarpSpecializedINS_6half_tEffN4cute5tupleIJNS7_1CILi128EEESA_NS9_ILi80EEEEEENS8_IJiNS9_ILi1EEENS8_IJiiEEEEEESF_SF_NS4_13DefaultFusionEJNS2_6OptionILNS2_3TagE0ENS9_ILb1EEEEENSH_ILSI_2ESJ_EEEEENS4_15FmhaFwdEpilogueIS6_fNS8_IJNS9_ILi64EEESB_SA_EEEEENS2_23PersistentTileSchedulerEJSK_SL_EEEEEvNT_6ParamsE:
	.zero		2688


//--------------------- SYMBOLS --------------------------

	.type		.nv.reservedSmem.offset0,@object
	.size		.nv.reservedSmem.offset0,0x4
	.type		__assertfail,@function
